def matmul_kernel(
    a_ptr,
    b_ptr,
    c_ptr,
    M,
    N,
    K,
    stride_am,
    stride_ak,
    stride_bk,
    stride_bn,
    stride_cm,
    stride_cn,
    BLOCK_M: tl.constexpr,
    BLOCK_N: tl.constexpr,
    BLOCK_K: tl.constexpr,
    GROUP_M: tl.constexpr,
):
    pid = tl.program_id(axis=0)
    num_pid_m = tl.cdiv(M, BLOCK_M)
    num_pid_n = tl.cdiv(N, BLOCK_N)
    num_pid_in_group = GROUP_M * num_pid_n
    group_id = pid // num_pid_in_group
    first_pid_m = group_id * GROUP_M
    group_size_m = min(num_pid_m - first_pid_m, GROUP_M)
    pid_m = first_pid_m + ((pid % num_pid_in_group) % group_size_m)
    pid_n = (pid % num_pid_in_group) // group_size_m

    offs_am = (pid_m * BLOCK_M + tl.arange(0, BLOCK_M)) % M
    offs_bn = (pid_n * BLOCK_N + tl.arange(0, BLOCK_N)) % N
    offs_k = tl.arange(0, BLOCK_K)
    a_ptrs = a_ptr + offs_am[:, None] * stride_am + offs_k[None, :] * stride_ak
    b_ptrs = b_ptr + offs_k[:, None] * stride_bk + offs_bn[None, :] * stride_bn

    acc = tl.zeros((BLOCK_M, BLOCK_N), dtype=tl.float32)
    for kk in range(0, tl.cdiv(K, BLOCK_K)):
        a = tl.load(a_ptrs, mask=offs_k[None, :] < K - kk * BLOCK_K, other=0.0)
        b = tl.load(b_ptrs, mask=offs_k[:, None] < K - kk * BLOCK_K, other=0.0)
        acc = tl.dot(a, b, acc)
        a_ptrs += BLOCK_K * stride_ak
        b_ptrs += BLOCK_K * stride_bk

    c = acc.to(c_ptr.dtype.element_ty)
    offs_cm = pid_m * BLOCK_M + tl.arange(0, BLOCK_M)
    offs_cn = pid_n * BLOCK_N + tl.arange(0, BLOCK_N)
    c_ptrs = c_ptr + offs_cm[:, None] * stride_cm + offs_cn[None, :] * stride_cn
    mask = (offs_cm[:, None] < M) & (offs_cn[None, :] < N)
    tl.store(c_ptrs, c, mask=mask)

# config = {"BLOCK_K": 32, "BLOCK_M": 512, "BLOCK_N": 128, "GROUP_M": 8, "arch": "sm_80", "dtype": "fp16", "num_ctas": 1, "num_stages": 3, "num_warps": 16}
# arch = sm_80


// ===== COMPILED SASS (sm_80) =====

	.target	sm_80

	.elftype	@"ET_EXEC"


//--------------------- .note.nv.tkinfo           --------------------------
	.section	.note.nv.tkinfo,"",@"SHT_NOTE"
	.sectionflags	@"SHF_NOTE_NV_TKINFO"
	.tkinfo
        /*0018*/ 	.word	0x00000002
        /*0030*/ 	.string	""
        /*0030*/ 	.string	"ptxas"
        /*0030*/ 	.string	"Cuda compilation tools, release 13.0, V13.0.88"
        /*0030*/ 	.string	"Build cuda_13.0.r13.0/compiler.36424714_0"
        /*0030*/ 	.string	"-v  -suppress-debug-info  -lineinfo  -arch sm_80 "



//--------------------- .note.nv.cuinfo           --------------------------
	.section	.note.nv.cuinfo,"",@"SHT_NOTE"
	.sectionflags	@"SHF_NOTE_NV_CUINFO"
        /*0018*/ 	.short	0x0002
        /*001a*/ 	.short	0x0050
        /*001c*/ 	.short	0x0082
	.zero		2


//--------------------- .nv.info                  --------------------------
	.section	.nv.info,"",@"SHT_CUDA_INFO"
	.align	4


	//----- nvinfo : EIATTR_REGCOUNT
	.align		4
        /*0000*/ 	.byte	0x04, 0x2f
        /*0002*/ 	.short	(.L_1 - .L_0)
	.align		4
.L_0:
        /*0004*/ 	.word	index@(matmul_kernel)
        /*0008*/ 	.word	0x00000020


	//----- nvinfo : EIATTR_FRAME_SIZE
	.align		4
.L_1:
        /*000c*/ 	.byte	0x04, 0x11
        /*000e*/ 	.short	(.L_3 - .L_2)
	.align		4
.L_2:
        /*0010*/ 	.word	index@(matmul_kernel)
        /*0014*/ 	.word	0x000007e8


	//----- nvinfo : EIATTR_MIN_STACK_SIZE
	.align		4
.L_3:
        /*0018*/ 	.byte	0x04, 0x12
        /*001a*/ 	.short	(.L_5 - .L_4)
	.align		4
.L_4:
        /*001c*/ 	.word	index@(matmul_kernel)
        /*0020*/ 	.word	0x000007e8
.L_5:


//--------------------- .nv.info.matmul_kernel    --------------------------
	.section	.nv.info.matmul_kernel,"",@"SHT_CUDA_INFO"
	.sectionflags	@""
	.align	4


	//----- nvinfo : EIATTR_CUDA_API_VERSION
	.align		4
        /*0000*/ 	.byte	0x04, 0x37
        /*0002*/ 	.short	(.L_7 - .L_6)
.L_6:
        /*0004*/ 	.word	0x00000082


	//----- nvinfo : EIATTR_SW2861232_WAR
	.align		4
.L_7:
        /*0008*/ 	.byte	0x01, 0x35
	.zero		2


	//----- nvinfo : EIATTR_PARAM_CBANK
	.align		4
        /*000c*/ 	.byte	0x04, 0x0a
        /*000e*/ 	.short	(.L_9 - .L_8)
	.align		4
.L_8:
        /*0010*/ 	.word	index@(.nv.constant0.matmul_kernel)
        /*0014*/ 	.short	0x0160
        /*0016*/ 	.short	0x0050


	//----- nvinfo : EIATTR_CBANK_PARAM_SIZE
	.align		4
.L_9:
        /*0018*/ 	.byte	0x03, 0x19
        /*001a*/ 	.short	0x0050


	//----- nvinfo : EIATTR_KPARAM_INFO
	.align		4
        /*001c*/ 	.byte	0x04, 0x17
        /*001e*/ 	.short	(.L_11 - .L_10)
.L_10:
        /*0020*/ 	.word	0x00000000
        /*0024*/ 	.short	0x000d
        /*0026*/ 	.short	0x0048
        /*0028*/ 	.byte	0x00, 0xf4, 0x21, 0x00


	//----- nvinfo : EIATTR_KPARAM_INFO
	.align		4
.L_11:
        /*002c*/ 	.byte	0x04, 0x17
        /*002e*/ 	.short	(.L_13 - .L_12)
.L_12:
        /*0030*/ 	.word	0x00000000
        /*0034*/ 	.short	0x000c
        /*0036*/ 	.short	0x0040
        /*0038*/ 	.byte	0x00, 0xf4, 0x21, 0x00


	//----- nvinfo : EIATTR_KPARAM_INFO
	.align		4
.L_13:
        /*003c*/ 	.byte	0x04, 0x17
        /*003e*/ 	.short	(.L_15 - .L_14)
.L_14:
        /*0040*/ 	.word	0x00000000
        /*0044*/ 	.short	0x000b
        /*0046*/ 	.short	0x0038
        /*0048*/ 	.byte	0x00, 0xf0, 0x11, 0x00


	//----- nvinfo : EIATTR_KPARAM_INFO
	.align		4
.L_15:
        /*004c*/ 	.byte	0x04, 0x17
        /*004e*/ 	.short	(.L_17 - .L_16)
.L_16:
        /*0050*/ 	.word	0x00000000
        /*0054*/ 	.short	0x000a
        /*0056*/ 	.short	0x0034
        /*0058*/ 	.byte	0x00, 0xf0, 0x11, 0x00


	//----- nvinfo : EIATTR_KPARAM_INFO
	.align		4
.L_17:
        /*005c*/ 	.byte	0x04, 0x17
        /*005e*/ 	.short	(.L_19 - .L_18)
.L_18:
        /*0060*/ 	.word	0x00000000
        /*0064*/ 	.short	0x0009
        /*0066*/ 	.short	0x0030
        /*0068*/ 	.byte	0x00, 0xf0, 0x11, 0x00


	//----- nvinfo : EIATTR_KPARAM_INFO
	.align		4
.L_19:
        /*006c*/ 	.byte	0x04, 0x17
        /*006e*/ 	.short	(.L_21 - .L_20)
.L_20:
        /*0070*/ 	.word	0x00000000
        /*0074*/ 	.short	0x0008
        /*0076*/ 	.short	0x002c
        /*0078*/ 	.byte	0x00, 0xf0, 0x11, 0x00


	//----- nvinfo : EIATTR_KPARAM_INFO
	.align		4
.L_21:
        /*007c*/ 	.byte	0x04, 0x17
        /*007e*/ 	.short	(.L_23 - .L_22)
.L_22:
        /*0080*/ 	.word	0x00000000
        /*0084*/ 	.short	0x0007
        /*0086*/ 	.short	0x0028
        /*0088*/ 	.byte	0x00, 0xf0, 0x11, 0x00


	//----- nvinfo : EIATTR_KPARAM_INFO
	.align		4
.L_23:
        /*008c*/ 	.byte	0x04, 0x17
        /*008e*/ 	.short	(.L_25 - .L_24)
.L_24:
        /*0090*/ 	.word	0x00000000
        /*0094*/ 	.short	0x0006
        /*0096*/ 	.short	0x0024
        /*0098*/ 	.byte	0x00, 0xf0, 0x11, 0x00


	//----- nvinfo : EIATTR_KPARAM_INFO
	.align		4
.L_25:
        /*009c*/ 	.byte	0x04, 0x17
        /*009e*/ 	.short	(.L_27 - .L_26)
.L_26:
        /*00a0*/ 	.word	0x00000000
        /*00a4*/ 	.short	0x0005
        /*00a6*/ 	.short	0x0020
        /*00a8*/ 	.byte	0x00, 0xf0, 0x11, 0x00


	//----- nvinfo : EIATTR_KPARAM_INFO
	.align		4
.L_27:
        /*00ac*/ 	.byte	0x04, 0x17
        /*00ae*/ 	.short	(.L_29 - .L_28)
.L_28:
        /*00b0*/ 	.word	0x00000000
        /*00b4*/ 	.short	0x0004
        /*00b6*/ 	.short	0x001c
        /*00b8*/ 	.byte	0x00, 0xf0, 0x11, 0x00


	//----- nvinfo : EIATTR_KPARAM_INFO
	.align		4
.L_29:
        /*00bc*/ 	.byte	0x04, 0x17
        /*00be*/ 	.short	(.L_31 - .L_30)
.L_30:
        /*00c0*/ 	.word	0x00000000
        /*00c4*/ 	.short	0x0003
        /*00c6*/ 	.short	0x0018
        /*00c8*/ 	.byte	0x00, 0xf0, 0x11, 0x00


	//----- nvinfo : EIATTR_KPARAM_INFO
	.align		4
.L_31:
        /*00cc*/ 	.byte	0x04, 0x17
        /*00ce*/ 	.short	(.L_33 - .L_32)
.L_32:
        /*00d0*/ 	.word	0x00000000
        /*00d4*/ 	.short	0x0002
        /*00d6*/ 	.short	0x0010
        /*00d8*/ 	.byte	0x00, 0xf4, 0x21, 0x00


	//----- nvinfo : EIATTR_KPARAM_INFO
	.align		4
.L_33:
        /*00dc*/ 	.byte	0x04, 0x17
        /*00de*/ 	.short	(.L_35 - .L_34)
.L_34:
        /*00e0*/ 	.word	0x00000000
        /*00e4*/ 	.short	0x0001
        /*00e6*/ 	.short	0x0008
        /*00e8*/ 	.byte	0x00, 0xf4, 0x21, 0x00


	//----- nvinfo : EIATTR_KPARAM_INFO
	.align		4
.L_35:
        /*00ec*/ 	.byte	0x04, 0x17
        /*00ee*/ 	.short	(.L_37 - .L_36)
.L_36:
        /*00f0*/ 	.word	0x00000000
        /*00f4*/ 	.short	0x0000
        /*00f6*/ 	.short	0x0000
        /*00f8*/ 	.byte	0x00, 0xf4, 0x21, 0x00


	//----- nvinfo : EIATTR_MAXREG_COUNT
	.align		4
.L_37:
        /*00fc*/ 	.byte	0x03, 0x1b
        /*00fe*/ 	.short	0x0080


	//----- nvinfo : EIATTR_NUM_BARRIERS
	.align		4
        /*0100*/ 	.byte	0x02, 0x4c
        /*0102*/ 	.byte	0x01
	.zero		1


	//----- nvinfo : EIATTR_ANNOTATIONS
	.align		4
        /*0104*/ 	.byte	0x04, 0x55
        /*0106*/ 	.short	(.L_39 - .L_38)


	//   ....[0]....
.L_38:
        /*0108*/ 	.word	0x00000001
        /*010c*/ 	.byte	0x70, 0x00, 0x00, 0x00, 0x01, 0x00, 0x00, 0x00, 0xb0, 0x00, 0x00, 0x00, 0x01, 0x00, 0x00, 0x00
        /* <DEDUP_REMOVED lines=665> */
        /*2aac*/ 	.byte	0xd0, 0xc3, 0x00, 0x00


	//----- nvinfo : EIATTR_MERCURY_ISA_VERSION
	.align		4
.L_39:
        /*2ab0*/ 	.byte	0x03, 0x5f
        /*2ab2*/ 	.short	0x0000


	//----- nvinfo : EIATTR_EXIT_INSTR_OFFSETS
	.align		4
        /*2ab4*/ 	.byte	0x04, 0x1c
        /*2ab6*/ 	.short	(.L_41 - .L_40)


	//   ....[0]....
.L_40:
        /*2ab8*/ 	.word	0x0000c510


	//   ....[1]....
        /*2abc*/ 	.word	0x0000c540


	//----- nvinfo : EIATTR_REQNTID
	.align		4
.L_41:
        /*2ac0*/ 	.byte	0x04, 0x10
        /*2ac2*/ 	.short	(.L_43 - .L_42)
.L_42:
        /*2ac4*/ 	.word	0x00000200
        /*2ac8*/ 	.word	0x00000001
        /*2acc*/ 	.word	0x00000001
.L_43:


//--------------------- .nv.callgraph             --------------------------
	.section	.nv.callgraph,"",@"SHT_CUDA_CALLGRAPH"
	.align	4
	.sectionentsize	8
	.align		4
        /*0000*/ 	.word	0x00000000
	.align		4
        /*0004*/ 	.word	0xffffffff
	.align		4
        /*0008*/ 	.word	0x00000000
	.align		4
        /*000c*/ 	.word	0xfffffffe
	.align		4
        /*0010*/ 	.word	0x00000000
	.align		4
        /*0014*/ 	.word	0xfffffffd
	.align		4
        /*0018*/ 	.word	0x00000000
	.align		4
        /*001c*/ 	.word	0xfffffffc


//--------------------- .nv.rel.action            --------------------------
	.section	.nv.rel.action,"",@"SHT_CUDA_RELOCINFO"
	.align	8
	.sectionentsize	8
        /*0000*/ 	.byte	0x73, 0x00, 0x00, 0x00, 0x00, 0x00, 0x00, 0x00, 0x00, 0x00, 0x00, 0x11, 0x25, 0x00, 0x05, 0x36


//--------------------- .nv.constant0.matmul_kernel --------------------------
	.section	.nv.constant0.matmul_kernel,"a",@progbits
	.sectionflags	@""
	.align	4
.nv.constant0.matmul_kernel:
	.zero		432


//--------------------- .text.matmul_kernel       --------------------------
	.section	.text.matmul_kernel,"ax",@progbits
	.sectioninfo	@"SHI_REGISTERS=32"
	.align	128
        .global         matmul_kernel
        .type           matmul_kernel,@function
        .size           matmul_kernel,(.L_x_4 - matmul_kernel)
        .other          matmul_kernel,@"STO_CUDA_ENTRY STV_DEFAULT"
matmul_kernel:
.text.matmul_kernel:
[----:B------:R-:W-:-:S04]  /*0000*/  IMAD.MOV.U32 R1, RZ, RZ, c[0x0][0x28] ;  /* 0x00000a00ff017624 */ /* 0x000fc800078e00ff */
[----:B------:R-:W-:Y:S01]  /*0010*/  IMAD.MOV.U32 R0, RZ, RZ, c[0x0][0x17c] ;  /* 0x00005f00ff007624 */ /* 0x000fe200078e00ff */
[----:B------:R-:W-:Y:S01]  /*0020*/  IADD3 R1, R1, -0x7e8, RZ ;  /* 0xfffff81801017810 */ /* 0x000fe20007ffe0ff */
[----:B------:R-:W0:Y:S01]  /*0030*/  S2R R28, SR_TID.X ;  /* 0x00000000001c7919 */ /* 0x000e220000002100 */
[----:B------:R-:W-:Y:S01]  /*0040*/  ULDC.64 UR4, c[0x0][0x118] ;  /* 0x0000460000047ab9 */ /* 0x000fe20000000a00 */
[----:B------:R-:W-:Y:S01]  /*0050*/  CS2R R20, SRZ ;  /* 0x0000000000147805 */ /* 0x000fe2000001ff00 */
[----:B------:R-:W-:Y:S01]  /*0060*/  IADD3 R0, R0, 0x7f, RZ ;  /* 0x0000007f00007810 */ /* 0x000fe20007ffe0ff */
[----:B------:R1:W-:Y:S01]  /*0070*/  STL [R1], RZ ;  /* 0x000000ff01007387 */ /* 0x0003e20000100800 */
[----:B------:R-:W-:Y:S01]  /*0080*/  CS2R R22, SRZ ;  /* 0x0000000000167805 */ /* 0x000fe2000001ff00 */
[----:B------:R-:W-:Y:S01]  /*0090*/  CS2R R12, SRZ ;  /* 0x00000000000c7805 */ /* 0x000fe2000001ff00 */
[----:B------:R-:W-:Y:S01]  /*00a0*/  SHF.R.S32.HI R3, RZ, 0x1f, R0 ;  /* 0x0000001fff037819 */ /* 0x000fe20000011400 */
[----:B------:R1:W-:Y:S01]  /*00b0*/  STL [R1+0x4], RZ ;  /* 0x000004ff01007387 */ /* 0x0003e20000100800 */
[----:B------:R-:W-:Y:S01]  /*00c0*/  CS2R R14, SRZ ;  /* 0x00000000000e7805 */ /* 0x000fe2000001ff00 */
[----:B------:R-:W-:Y:S01]  /*00d0*/  CS2R R16, SRZ ;  /* 0x0000000000107805 */ /* 0x000fe2000001ff00 */
[----:B------:R-:W-:Y:S01]  /*00e0*/  LEA.HI R3, R3, R0, RZ, 0x7 ;  /* 0x0000000003037211 */ /* 0x000fe200078f38ff */
[----:B------:R1:W-:Y:S01]  /*00f0*/  STL [R1+0x8], RZ ;  /* 0x000008ff01007387 */ /* 0x0003e20000100800 */
[----:B------:R-:W-:Y:S01]  /*0100*/  CS2R R18, SRZ ;  /* 0x0000000000127805 */ /* 0x000fe2000001ff00 */
[----:B------:R-:W-:Y:S01]  /*0110*/  CS2R R24, SRZ ;  /* 0x0000000000187805 */ /* 0x000fe2000001ff00 */
[----:B------:R-:W-:Y:S01]  /*0120*/  SHF.R.S32.HI R0, RZ, 0x7, R3 ;  /* 0x00000007ff007819 */ /* 0x000fe20000011403 */
[----:B------:R1:W-:Y:S01]  /*0130*/  STL [R1+0xc], RZ ;  /* 0x00000cff01007387 */ /* 0x0003e20000100800 */
[----:B------:R-:W-:-:S03]  /*0140*/  CS2R R26, SRZ ;  /* 0x00000000001a7805 */ /* 0x000fc6000001ff00 */
[----:B------:R-:W-:Y:S01]  /*0150*/  IMAD.SHL.U32 R0, R0, 0x8, RZ ;  /* 0x0000000800007824 */ /* 0x000fe200078e00ff */
[----:B------:R-:W2:Y:S01]  /*0160*/  S2R R3, SR_CTAID.X ;  /* 0x0000000000037919 */ /* 0x000ea20000002500 */
[----:B0-----:R-:W-:-:S03]  /*0170*/  LOP3.LUT R29, R28, 0x1ff, RZ, 0xc0, !PT ;  /* 0x000001ff1c1d7812 */ /* 0x001fc600078ec0ff */
[----:B------:R1:W-:Y:S01]  /*0180*/  STL [R1+0x10], RZ ;  /* 0x000010ff01007387 */ /* 0x0003e20000100800 */
[-C--:B------:R-:W-:Y:S02]  /*0190*/  IABS R7, R0.reuse ;  /* 0x0000000000077213 */ /* 0x080fe40000000000 */
[----:B------:R-:W-:Y:S01]  /*01a0*/  IABS R10, R0 ;  /* 0x00000000000a7213 */ /* 0x000fe20000000000 */
[----:B------:R1:W-:Y:S01]  /*01b0*/  STL [R1+0x14], RZ ;  /* 0x000014ff01007387 */ /* 0x0003e20000100800 */
[----:B------:R-:W0:Y:S03]  /*01c0*/  I2F.RP R2, R7 ;  /* 0x0000000700027306 */ /* 0x000e260000209400 */
[----:B------:R1:W-:Y:S04]  /*01d0*/  STL [R1+0x18], RZ ;  /* 0x000018ff01007387 */ /* 0x0003e80000100800 */
[----:B------:R1:W-:Y:S04]  /*01e0*/  STL [R1+0x1c], RZ ;  /* 0x00001cff01007387 */ /* 0x0003e80000100800 */
[----:B------:R1:W-:Y:S01]  /*01f0*/  STL [R1+0x20], RZ ;  /* 0x000020ff01007387 */ /* 0x0003e20000100800 */
[----:B--2---:R-:W-:Y:S01]  /*0200*/  IABS R8, R3 ;  /* 0x0000000300087213 */ /* 0x004fe20000000000 */
[----:B0-----:R-:W0:Y:S02]  /*0210*/  MUFU.RCP R2, R2 ;  /* 0x0000000200027308 */ /* 0x001e240000001000 */
[----:B------:R1:W-:Y:S04]  /*0220*/  STL [R1+0x24], RZ ;  /* 0x000024ff01007387 */ /* 0x0003e80000100800 */
[----:B------:R1:W-:Y:S04]  /*0230*/  STL [R1+0x28], RZ ;  /* 0x000028ff01007387 */ /* 0x0003e80000100800 */
[----:B------:R1:W-:Y:S04]  /*0240*/  STL [R1+0x2c], RZ ;  /* 0x00002cff01007387 */ /* 0x0003e80000100800 */
[----:B------:R1:W-:Y:S01]  /*0250*/  STL [R1+0x30], RZ ;  /* 0x000030ff01007387 */ /* 0x0003e20000100800 */
[----:B0-----:R-:W-:Y:S01]  /*0260*/  IADD3 R4, R2, 0xffffffe, RZ ;  /* 0x0ffffffe02047810 */ /* 0x001fe20007ffe0ff */
[----:B------:R-:W-:-:S02]  /*0270*/  IMAD.MOV R2, RZ, RZ, -R10 ;  /* 0x000000ffff027224 */ /* 0x000fc400078e0a0a */
[----:B------:R1:W-:Y:S01]  /*0280*/  STL [R1+0x34], RZ ;  /* 0x000034ff01007387 */ /* 0x0003e20000100800 */
[----:B------:R0:W2:Y:S03]  /*0290*/  F2I.FTZ.U32.TRUNC.NTZ R5, R4 ;  /* 0x0000000400057305 */ /* 0x0000a6000021f000 */
[----:B------:R1:W-:Y:S04]  /*02a0*/  STL [R1+0x38], RZ ;  /* 0x000038ff01007387 */ /* 0x0003e80000100800 */
[----:B------:R1:W-:Y:S01]  /*02b0*/  STL [R1+0x3c], RZ ;  /* 0x00003cff01007387 */ /* 0x0003e20000100800 */
[----:B0-----:R-:W-:-:S03]  /*02c0*/  IMAD.MOV.U32 R4, RZ, RZ, RZ ;  /* 0x000000ffff047224 */ /* 0x001fc600078e00ff */
[----:B------:R1:W-:Y:S04]  /*02d0*/  STL [R1+0x40], RZ ;  /* 0x000040ff01007387 */ /* 0x0003e80000100800 */
[----:B------:R1:W-:Y:S01]  /*02e0*/  STL [R1+0x44], RZ ;  /* 0x000044ff01007387 */ /* 0x0003e20000100800 */
[----:B--2---:R-:W-:-:S03]  /*02f0*/  IMAD.MOV R6, RZ, RZ, -R5 ;  /* 0x000000ffff067224 */ /* 0x004fc600078e0a05 */
[----:B------:R1:W-:Y:S01]  /*0300*/  STL [R1+0x48], RZ ;  /* 0x000048ff01007387 */ /* 0x0003e20000100800 */
[----:B------:R-:W-:Y:S02]  /*0310*/  IMAD R9, R6, R7, RZ ;  /* 0x0000000706097224 */ /* 0x000fe400078e02ff */
[----:B------:R-:W-:Y:S01]  /*0320*/  IMAD.MOV.U32 R6, RZ, RZ, R8 ;  /* 0x000000ffff067224 */ /* 0x000fe200078e0008 */
[----:B------:R1:W-:Y:S01]  /*0330*/  STL [R1+0x4c], RZ ;  /* 0x00004cff01007387 */ /* 0x0003e20000100800 */
[----:B------:R-:W-:-:S03]  /*0340*/  IMAD.HI.U32 R5, R5, R9, R4 ;  /* 0x0000000905057227 */ /* 0x000fc600078e0004 */
[----:B------:R1:W-:Y:S03]  /*0350*/  STL [R1+0x50], RZ ;  /* 0x000050ff01007387 */ /* 0x0003e60000100800 */
[----:B------:R-:W-:Y:S01]  /*0360*/  IMAD.HI.U32 R5, R5, R6, RZ ;  /* 0x0000000605057227 */ /* 0x000fe200078e00ff */
[----:B------:R1:W-:Y:S03]  /*0370*/  STL [R1+0x54], RZ ;  /* 0x000054ff01007387 */ /* 0x0003e60000100800 */
[----:B------:R-:W-:Y:S01]  /*0380*/  IMAD R2, R5, R2, R6 ;  /* 0x0000000205027224 */ /* 0x000fe200078e0206 */
[----:B------:R1:W-:Y:S04]  /*0390*/  STL [R1+0x58], RZ ;  /* 0x000058ff01007387 */ /* 0x0003e80000100800 */
[----:B------:R-:W-:Y:S01]  /*03a0*/  ISETP.GT.U32.AND P1, PT, R7, R2, PT ;  /* 0x000000020700720c */ /* 0x000fe20003f24070 */
[----:B------:R1:W-:Y:S04]  /*03b0*/  STL [R1+0x5c], RZ ;  /* 0x00005cff01007387 */ /* 0x0003e80000100800 */
[----:B------:R1:W-:Y:S04]  /*03c0*/  STL [R1+0x120], RZ ;  /* 0x000120ff01007387 */ /* 0x0003e80000100800 */
[----:B------:R1:W-:Y:S04]  /*03d0*/  STL [R1+0x124], RZ ;  /* 0x000124ff01007387 */ /* 0x0003e80000100800 */
[----:B------:R-:W-:Y:S01]  /*03e0*/  @!P1 IMAD.IADD R2, R2, 0x1, -R7 ;  /* 0x0000000102029824 */ /* 0x000fe200078e0a07 */
[----:B------:R-:W-:Y:S01]  /*03f0*/  @!P1 IADD3 R5, R5, 0x1, RZ ;  /* 0x0000000105059810 */ /* 0x000fe20007ffe0ff */
[----:B------:R1:W-:Y:S01]  /*0400*/  STL [R1+0x128], RZ ;  /* 0x000128ff01007387 */ /* 0x0003e20000100800 */
[----:B------:R-:W-:-:S02]  /*0410*/  ISETP.NE.AND P1, PT, R0, RZ, PT ;  /* 0x000000ff0000720c */ /* 0x000fc40003f25270 */
[----:B------:R-:W-:Y:S01]  /*0420*/  ISETP.GE.U32.AND P0, PT, R2, R7, PT ;  /* 0x000000070200720c */ /* 0x000fe20003f06070 */
[----:B------:R1:W-:Y:S01]  /*0430*/  STL [R1+0x12c], RZ ;  /* 0x00012cff01007387 */ /* 0x0003e20000100800 */
[----:B------:R-:W-:-:S03]  /*0440*/  LOP3.LUT R2, R3, R0, RZ, 0x3c, !PT ;  /* 0x0000000003027212 */ /* 0x000fc600078e3cff */
[----:B------:R1:W-:Y:S01]  /*0450*/  STL [R1+0x130], RZ ;  /* 0x000130ff01007387 */ /* 0x0003e20000100800 */
[----:B------:R-:W-:Y:S01]  /*0460*/  ISETP.GE.AND P2, PT, R2, RZ, PT ;  /* 0x000000ff0200720c */ /* 0x000fe20003f46270 */
[----:B------:R-:W-:Y:S02]  /*0470*/  IMAD.MOV.U32 R2, RZ, RZ, c[0x0][0x178] ;  /* 0x00005e00ff027624 */ /* 0x000fe400078e00ff */
[----:B------:R1:W-:Y:S03]  /*0480*/  STL [R1+0x134], RZ ;  /* 0x000134ff01007387 */ /* 0x0003e60000100800 */
[----:B------:R-:W-:Y:S01]  /*0490*/  IADD3 R2, R2, 0x1ff, RZ ;  /* 0x000001ff02027810 */ /* 0x000fe20007ffe0ff */
[----:B------:R1:W-:Y:S01]  /*04a0*/  STL [R1+0x138], RZ ;  /* 0x000138ff01007387 */ /* 0x0003e20000100800 */
[----:B------:R-:W-:-:S03]  /*04b0*/  @P0 IADD3 R5, R5, 0x1, RZ ;  /* 0x0000000105050810 */ /* 0x000fc60007ffe0ff */
[----:B------:R1:W-:Y:S02]  /*04c0*/  STL [R1+0x13c], RZ ;  /* 0x00013cff01007387 */ /* 0x0003e40000100800 */
[----:B------:R-:W-:Y:S01]  /*04d0*/  IMAD.MOV.U32 R4, RZ, RZ, R5 ;  /* 0x000000ffff047224 */ /* 0x000fe200078e0005 */
[----:B------:R-:W-:Y:S01]  /*04e0*/  SHF.R.S32.HI R5, RZ, 0x1f, R2 ;  /* 0x0000001fff057819 */ /* 0x000fe20000011402 */
[----:B------:R1:W-:Y:S02]  /*04f0*/  STL [R1+0x140], RZ ;  /* 0x000140ff01007387 */ /* 0x0003e40000100800 */
[----:B------:R-:W-:Y:S01]  /*0500*/  @!P2 IMAD.MOV R4, RZ, RZ, -R4 ;  /* 0x000000ffff04a224 */ /* 0x000fe200078e0a04 */
[----:B------:R-:W-:Y:S01]  /*0510*/  @!P1 LOP3.LUT R4, RZ, R0, RZ, 0x33, !PT ;  /* 0x00000000ff049212 */ /* 0x000fe200078e33ff */
[----:B------:R1:W-:Y:S01]  /*0520*/  STL [R1+0x144], RZ ;  /* 0x000144ff01007387 */ /* 0x0003e20000100800 */
[----:B------:R-:W-:-:S03]  /*0530*/  LEA.HI R5, R5, R2, RZ, 0x9 ;  /* 0x0000000205057211 */ /* 0x000fc600078f48ff */
[----:B------:R-:W-:Y:S01]  /*0540*/  IMAD.SHL.U32 R2, R4, 0x8, RZ ;  /* 0x0000000804027824 */ /* 0x000fe200078e00ff */
[----:B------:R1:W-:Y:S01]  /*0550*/  STL [R1+0x148], RZ ;  /* 0x000148ff01007387 */ /* 0x0003e20000100800 */
[----:B------:R-:W-:-:S03]  /*0560*/  IMAD.MOV R4, RZ, RZ, -R4 ;  /* 0x000000ffff047224 */ /* 0x000fc600078e0a04 */
[----:B------:R-:W-:Y:S01]  /*0570*/  LEA.HI.SX32 R5, R5, -R2, 0x17 ;  /* 0x8000000205057211 */ /* 0x000fe200078fbaff */
[----:B------:R-:W-:Y:S01]  /*0580*/  IMAD R9, R0, R4, R3 ;  /* 0x0000000400097224 */ /* 0x000fe200078e0203 */
[----:B------:R1:W-:Y:S01]  /*0590*/  STL [R1+0x14c], RZ ;  /* 0x00014cff01007387 */ /* 0x0003e20000100800 */
[----:B------:R-:W-:Y:S01]  /*05a0*/  IMAD.MOV.U32 R4, RZ, RZ, RZ ;  /* 0x000000ffff047224 */ /* 0x000fe200078e00ff */
[----:B------:R-:W-:Y:S02]  /*05b0*/  IMNMX R10, R5, 0x8, PT ;  /* 0x00000008050a7817 */ /* 0x000fe40003800200 */
[----:B------:R1:W-:Y:S02]  /*05c0*/  STL [R1+0x1e0], RZ ;  /* 0x0001e0ff01007387 */ /* 0x0003e40000100800 */
[-C--:B------:R-:W-:Y:S02]  /*05d0*/  IABS R8, R10.reuse ;  /* 0x0000000a00087213 */ /* 0x080fe40000000000 */
[----:B------:R-:W-:Y:S01]  /*05e0*/  IABS R0, R10 ;  /* 0x0000000a00007213 */ /* 0x000fe20000000000 */
[----:B------:R1:W-:Y:S01]  /*05f0*/  STL [R1+0x1e4], RZ ;  /* 0x0001e4ff01007387 */ /* 0x0003e20000100800 */
[----:B------:R-:W0:Y:S03]  /*0600*/  I2F.RP R6, R8 ;  /* 0x0000000800067306 */ /* 0x000e260000209400 */
[----:B------:R1:W-:Y:S04]  /*0610*/  STL [R1+0x1e8], RZ ;  /* 0x0001e8ff01007387 */ /* 0x0003e80000100800 */
[----:B------:R1:W-:Y:S01]  /*0620*/  STL [R1+0x1ec], RZ ;  /* 0x0001ecff01007387 */ /* 0x0003e20000100800 */
[----:B0-----:R-:W0:Y:S02]  /*0630*/  MUFU.RCP R6, R6 ;  /* 0x0000000600067308 */ /* 0x001e240000001000 */
[----:B0-----:R-:W-:-:S06]  /*0640*/  IADD3 R5, R6, 0xffffffe, RZ ;  /* 0x0ffffffe06057810 */ /* 0x001fcc0007ffe0ff */
[----:B------:R-:W0:Y:S02]  /*0650*/  F2I.FTZ.U32.TRUNC.NTZ R5, R5 ;  /* 0x0000000500057305 */ /* 0x000e24000021f000 */
[----:B0-----:R-:W-:-:S04]  /*0660*/  IMAD.MOV R7, RZ, RZ, -R5 ;  /* 0x000000ffff077224 */ /* 0x001fc800078e0a05 */
[----:B------:R-:W-:Y:S01]  /*0670*/  IMAD.MOV.U32 R3, RZ, RZ, R7 ;  /* 0x000000ffff037224 */ /* 0x000fe200078e0007 */
[----:B------:R-:W-:-:S03]  /*0680*/  IABS R7, R9 ;  /* 0x0000000900077213 */ /* 0x000fc60000000000 */
[----:B------:R-:W-:-:S04]  /*0690*/  IMAD R3, R3, R8, RZ ;  /* 0x0000000803037224 */ /* 0x000fc800078e02ff */
[----:B------:R-:W-:-:S04]  /*06a0*/  IMAD.HI.U32 R4, R5, R3, R4 ;  /* 0x0000000305047227 */ /* 0x000fc800078e0004 */
[----:B------:R-:W-:Y:S02]  /*06b0*/  IMAD.MOV R3, RZ, RZ, -R0 ;  /* 0x000000ffff037224 */ /* 0x000fe400078e0a00 */
[----:B------:R-:W-:-:S04]  /*06c0*/  IMAD.HI.U32 R0, R4, R7, RZ ;  /* 0x0000000704007227 */ /* 0x000fc800078e00ff */
[----:B------:R-:W-:Y:S02]  /*06d0*/  IMAD R3, R0, R3, R7 ;  /* 0x0000000300037224 */ /* 0x000fe400078e0207 */
[----:B------:R-:W-:-:S03]  /*06e0*/  CS2R R6, SRZ ;  /* 0x0000000000067805 */ /* 0x000fc6000001ff00 */
[----:B------:R-:W-:-:S13]  /*06f0*/  ISETP.GT.U32.AND P1, PT, R8, R3, PT ;  /* 0x000000030800720c */ /* 0x000fda0003f24070 */
[----:B------:R-:W-:Y:S01]  /*0700*/  @!P1 IMAD.IADD R3, R3, 0x1, -R8 ;  /* 0x0000000103039824 */ /* 0x000fe200078e0a08 */
[----:B------:R-:W-:Y:S02]  /*0710*/  @!P1 IADD3 R0, R0, 0x1, RZ ;  /* 0x0000000100009810 */ /* 0x000fe40007ffe0ff */
[----:B------:R-:W-:Y:S02]  /*0720*/  ISETP.NE.AND P1, PT, R10, RZ, PT ;  /* 0x000000ff0a00720c */ /* 0x000fe40003f25270 */
[----:B------:R-:W-:Y:S02]  /*0730*/  ISETP.GE.U32.AND P0, PT, R3, R8, PT ;  /* 0x000000080300720c */ /* 0x000fe40003f06070 */
[----:B------:R-:W-:-:S04]  /*0740*/  LOP3.LUT R3, R9, R10, RZ, 0x3c, !PT ;  /* 0x0000000a09037212 */ /* 0x000fc800078e3cff */
[----:B------:R-:W-:Y:S01]  /*0750*/  ISETP.GE.AND P2, PT, R3, RZ, PT ;  /* 0x000000ff0300720c */ /* 0x000fe20003f46270 */
[----:B------:R-:W-:-:S05]  /*0760*/  IMAD.MOV.U32 R3, RZ, RZ, c[0x0][0x180] ;  /* 0x00006000ff037624 */ /* 0x000fca00078e00ff */
[----:B------:R-:W-:Y:S02]  /*0770*/  IADD3 R3, R3, 0x1f, RZ ;  /* 0x0000001f03037810 */ /* 0x000fe40007ffe0ff */
[----:B------:R-:W-:Y:S02]  /*0780*/  @P0 IADD3 R0, R0, 0x1, RZ ;  /* 0x0000000100000810 */ /* 0x000fe40007ffe0ff */
[----:B------:R-:W-:-:S03]  /*0790*/  ISETP.GE.AND P0, PT, R3, 0x20, PT ;  /* 0x000000200300780c */ /* 0x000fc60003f06270 */
[----:B------:R-:W-:Y:S01]  /*07a0*/  @!P2 IMAD.MOV R0, RZ, RZ, -R0 ;  /* 0x000000ffff00a224 */ /* 0x000fe200078e0a00 */
[----:B------:R-:W-:-:S05]  /*07b0*/  @!P1 LOP3.LUT R0, RZ, R10, RZ, 0x33, !PT ;  /* 0x0000000aff009212 */ /* 0x000fca00078e33ff */
[----:B------:R-:W-:Y:S02]  /*07c0*/  IMAD.MOV R5, RZ, RZ, -R0 ;  /* 0x000000ffff057224 */ /* 0x000fe400078e0a00 */
[----:B------:R-:W-:Y:S02]  /*07d0*/  IMAD.SHL.U32 R28, R0, 0x80, RZ ;  /* 0x00000080001c7824 */ /* 0x000fe400078e00ff */
[----:B------:R-:W-:Y:S02]  /*07e0*/  IMAD R5, R10, R5, R9 ;  /* 0x000000050a057224 */ /* 0x000fe400078e0209 */
[----:B------:R-:W-:Y:S01]  /*07f0*/  CS2R R8, SRZ ;  /* 0x0000000000087805 */ /* 0x000fe2000001ff00 */
[----:B------:R1:W-:Y:S01]  /*0800*/  STL [R1+0x310], R28 ;  /* 0x0003101c01007387 */ /* 0x0003e20000100800 */
[----:B------:R-:W-:Y:S01]  /*0810*/  IMAD.IADD R2, R2, 0x1, R5 ;  /* 0x0000000102027824 */ /* 0x000fe200078e0205 */
[----:B------:R-:W-:Y:S01]  /*0820*/  CS2R R10, SRZ ;  /* 0x00000000000a7805 */ /* 0x000fe2000001ff00 */
[----:B------:R-:W-:-:S02]  /*0830*/  CS2R R4, SRZ ;  /* 0x0000000000047805 */ /* 0x000fc4000001ff00 */
[----:B------:R-:W-:-:S05]  /*0840*/  IMAD R2, R2, 0x200, R29 ;  /* 0x0000020002027824 */ /* 0x000fca00078e021d */
[----:B------:R1:W-:Y:S01]  /*0850*/  STL [R1+0x34c], R2 ;  /* 0x00034c0201007387 */ /* 0x0003e20000100800 */
[----:B------:R-:W-:Y:S05]  /*0860*/  @!P0 BRA `(.L_x_0) ;  /* 0x00007bf000008947 */ /* 0x000fea0003800000 */
[----:B------:R-:W-:Y:S01]  /*0870*/  IABS R0, c[0x0][0x17c] ;  /* 0x00005f0000007a13 */ /* 0x000fe20000000000 */
[----:B------:R-:W0:Y:S01]  /*0880*/  S2R R27, SR_TID.X ;  /* 0x00000000001b7919 */ /* 0x000e220000002100 */
[----:B------:R-:W-:Y:S01]  /*0890*/  IABS R5, c[0x0][0x178] ;  /* 0x00005e0000057a13 */ /* 0x000fe20000000000 */
[----:B------:R-:W-:Y:S01]  /*08a0*/  IMAD.MOV.U32 R24, RZ, RZ, R2 ;  /* 0x000000ffff187224 */ /* 0x000fe200078e0002 */
[----:B------:R-:W2:Y:S01]  /*08b0*/  I2F.RP R4, R0 ;  /* 0x0000000000047306 */ /* 0x000ea20000209400 */
[----:B-1----:R-:W-:Y:S01]  /*08c0*/  SHF.R.S32.HI R2, RZ, 0x1f, R3 ;  /* 0x0000001fff027819 */ /* 0x002fe20000011403 */
[----:B------:R-:W-:Y:S03]  /*08d0*/  STL [R1+0x260], RZ ;  /* 0x000260ff01007387 */ /* 0x000fe60000100800 */
[----:B------:R-:W-:Y:S01]  /*08e0*/  LEA.HI R3, R2, R3, RZ, 0x5 ;  /* 0x0000000302037211 */ /* 0x000fe200078f28ff */
[----:B------:R-:W-:Y:S02]  /*08f0*/  STL [R1+0x264], RZ ;  /* 0x000264ff01007387 */ /* 0x000fe40000100800 */
[----:B------:R-:W1:Y:S01]  /*0900*/  I2F.RP R10, R5 ;  /* 0x00000005000a7306 */ /* 0x000e620000209400 */
[----:B------:R-:W-:Y:S01]  /*0910*/  SHF.R.S32.HI R3, RZ, 0x5, R3 ;  /* 0x00000005ff037819 */ /* 0x000fe20000011403 */
[----:B------:R-:W-:Y:S04]  /*0920*/  STL [R1+0x268], RZ ;  /* 0x000268ff01007387 */ /* 0x000fe80000100800 */
[----:B------:R-:W-:Y:S02]  /*0930*/  STL [R1+0x26c], RZ ;  /* 0x00026cff01007387 */ /* 0x000fe40000100800 */
[----:B--2---:R-:W2:Y:S02]  /*0940*/  MUFU.RCP R4, R4 ;  /* 0x0000000400047308 */ /* 0x004ea40000001000 */
[----:B------:R-:W-:Y:S04]  /*0950*/  STL [R1+0x250], RZ ;  /* 0x000250ff01007387 */ /* 0x000fe80000100800 */
[----:B------:R-:W-:Y:S02]  /*0960*/  STL [R1+0x254], RZ ;  /* 0x000254ff01007387 */ /* 0x000fe40000100800 */
[----:B-1----:R-:W1:Y:S02]  /*0970*/  MUFU.RCP R10, R10 ;  /* 0x0000000a000a7308 */ /* 0x002e640000001000 */
[----:B------:R-:W-:Y:S04]  /*0980*/  STL [R1+0x258], RZ ;  /* 0x000258ff01007387 */ /* 0x000fe80000100800 */
[----:B------:R-:W-:Y:S01]  /*0990*/  STL [R1+0x25c], RZ ;  /* 0x00025cff01007387 */ /* 0x000fe20000100800 */
[----:B--2---:R-:W-:-:S03]  /*09a0*/  IADD3 R6, R4, 0xffffffe, RZ ;  /* 0x0ffffffe04067810 */ /* 0x004fc60007ffe0ff */
[----:B------:R-:W-:Y:S01]  /*09b0*/  STL [R1+0x240], RZ ;  /* 0x000240ff01007387 */ /* 0x000fe20000100800 */
[----:B------:R2:W3:Y:S03]  /*09c0*/  F2I.FTZ.U32.TRUNC.NTZ R7, R6 ;  /* 0x0000000600077305 */ /* 0x0004e6000021f000 */
[----:B------:R-:W-:Y:S01]  /*09d0*/  STL [R1+0x244], RZ ;  /* 0x000244ff01007387 */ /* 0x000fe20000100800 */
[----:B-1----:R-:W-:-:S03]  /*09e0*/  IADD3 R8, R10, 0xffffffe, RZ ;  /* 0x0ffffffe0a087810 */ /* 0x002fc60007ffe0ff */
[----:B------:R-:W-:Y:S01]  /*09f0*/  STL [R1+0x248], RZ ;  /* 0x000248ff01007387 */ /* 0x000fe20000100800 */
[----:B------:R1:W4:Y:S01]  /*0a00*/  F2I.FTZ.U32.TRUNC.NTZ R9, R8 ;  /* 0x0000000800097305 */ /* 0x000322000021f000 */
[----:B--2---:R-:W-:Y:S02]  /*0a10*/  IMAD.MOV.U32 R6, RZ, RZ, RZ ;  /* 0x000000ffff067224 */ /* 0x004fe400078e00ff */
[----:B------:R-:W-:Y:S04]  /*0a20*/  STL [R1+0x24c], RZ ;  /* 0x00024cff01007387 */ /* 0x000fe80000100800 */
[----:B------:R-:W-:Y:S01]  /*0a30*/  STL [R1+0x230], RZ ;  /* 0x000230ff01007387 */ /* 0x000fe20000100800 */
[----:B---3--:R-:W-:Y:S02]  /*0a40*/  IMAD.MOV R11, RZ, RZ, -R7 ;  /* 0x000000ffff0b7224 */ /* 0x008fe400078e0a07 */
[----:B-1----:R-:W-:Y:S01]  /*0a50*/  IMAD.MOV.U32 R8, RZ, RZ, RZ ;  /* 0x000000ffff087224 */ /* 0x002fe200078e00ff */
[----:B------:R-:W-:Y:S01]  /*0a60*/  STL [R1+0x234], RZ ;  /* 0x000234ff01007387 */ /* 0x000fe20000100800 */
[----:B------:R-:W-:-:S03]  /*0a70*/  IMAD R11, R11, R0, RZ ;  /* 0x000000000b0b7224 */ /* 0x000fc600078e02ff */
[----:B------:R-:W-:Y:S01]  /*0a80*/  STL [R1+0x238], RZ ;  /* 0x000238ff01007387 */ /* 0x000fe20000100800 */
[----:B----4-:R-:W-:Y:S02]  /*0a90*/  IMAD.MOV R12, RZ, RZ, -R9 ;  /* 0x000000ffff0c7224 */ /* 0x010fe400078e0a09 */
[----:B------:R-:W-:Y:S01]  /*0aa0*/  IMAD.HI.U32 R2, R7, R11, R6 ;  /* 0x0000000b07027227 */ /* 0x000fe200078e0006 */
[----:B0-----:R-:W-:Y:S01]  /*0ab0*/  LEA.HI R7, R27, R28, RZ, 0x1b ;  /* 0x0000001c1b077211 */ /* 0x001fe200078fd8ff */
[----:B------:R-:W-:Y:S01]  /*0ac0*/  STL [R1+0x23c], RZ ;  /* 0x00023cff01007387 */ /* 0x000fe20000100800 */
[----:B------:R-:W-:Y:S01]  /*0ad0*/  SHF.R.U32.HI R11, RZ, 0x5, R27 ;  /* 0x00000005ff0b7819 */ /* 0x000fe2000001161b */
[----:B------:R-:W-:Y:S01]  /*0ae0*/  IMAD R13, R12, R5, RZ ;  /* 0x000000050c0d7224 */ /* 0x000fe200078e02ff */
[C---:B------:R-:W-:Y:S01]  /*0af0*/  IADD3 R4, R7.reuse, 0x70, RZ ;  /* 0x0000007007047810 */ /* 0x040fe20007ffe0ff */
[----:B------:R-:W-:Y:S01]  /*0b00*/  STL [R1+0x220], RZ ;  /* 0x000220ff01007387 */ /* 0x000fe20000100800 */
[----:B------:R-:W-:Y:S01]  /*0b10*/  IADD3 R10, R7, 0x30, RZ ;  /* 0x00000030070a7810 */ /* 0x000fe20007ffe0ff */
[----:B------:R-:W-:Y:S01]  /*0b20*/  IMAD.HI.U32 R6, R9, R13, R8 ;  /* 0x0000000d09067227 */ /* 0x000fe200078e0008 */
[----:B------:R-:W-:Y:S01]  /*0b30*/  IADD3 R9, R7, 0x50, RZ ;  /* 0x0000005007097810 */ /* 0x000fe20007ffe0ff */
[----:B------:R-:W-:Y:S01]  /*0b40*/  STL [R1+0x224], RZ ;  /* 0x000224ff01007387 */ /* 0x000fe20000100800 */
[----:B------:R-:W-:-:S02]  /*0b50*/  IABS R17, R4 ;  /* 0x0000000400117213 */ /* 0x000fc40000000000 */
[----:B------:R-:W-:Y:S01]  /*0b60*/  IADD3 R8, R7, 0x10, RZ ;  /* 0x0000001007087810 */ /* 0x000fe20007ffe0ff */
[----:B------:R-:W-:Y:S01]  /*0b70*/  STL [R1+0x228], RZ ;  /* 0x000228ff01007387 */ /* 0x000fe20000100800 */
[----:B------:R-:W-:Y:S02]  /*0b80*/  SGXT.U32 R7, R11, 0x4 ;  /* 0x000000040b07781a */ /* 0x000fe40000000000 */
[----:B------:R-:W-:Y:S01]  /*0b90*/  IABS R11, R10 ;  /* 0x0000000a000b7213 */ /* 0x000fe20000000000 */
[----:B------:R-:W-:Y:S01]  /*0ba0*/  STL [R1+0x22c], RZ ;  /* 0x00022cff01007387 */ /* 0x000fe20000100800 */
[----:B------:R-:W-:Y:S02]  /*0bb0*/  IABS R13, R9 ;  /* 0x00000009000d7213 */ /* 0x000fe40000000000 */
[----:B------:R-:W-:Y:S01]  /*0bc0*/  ISETP.GE.AND P0, PT, R10, RZ, PT ;  /* 0x000000ff0a00720c */ /* 0x000fe20003f06270 */
[----:B------:R-:W-:Y:S01]  /*0bd0*/  IMAD.HI.U32 R10, R2, R17, RZ ;  /* 0x00000011020a7227 */ /* 0x000fe200078e00ff */
[----:B------:R-:W-:Y:S01]  /*0be0*/  ISETP.GE.AND P2, PT, R4, RZ, PT ;  /* 0x000000ff0400720c */ /* 0x000fe20003f46270 */
[----:B------:R-:W-:Y:S01]  /*0bf0*/  STL [R1+0x210], RZ ;  /* 0x000210ff01007387 */ /* 0x000fe20000100800 */
[----:B------:R-:W-:Y:S01]  /*0c00*/  LOP3.LUT R4, R28, R7, RZ, 0xfc, !PT ;  /* 0x000000071c047212 */ /* 0x000fe200078efcff */
[----:B------:R-:W-:Y:S01]  /*0c10*/  IMAD.HI.U32 R15, R2, R11, RZ ;  /* 0x0000000b020f7227 */ /* 0x000fe200078e00ff */
[----:B------:R-:W-:Y:S01]  /*0c20*/  ISETP.GE.AND P1, PT, R9, RZ, PT ;  /* 0x000000ff0900720c */ /* 0x000fe20003f26270 */
[----:B------:R-:W-:Y:S01]  /*0c30*/  STL [R1+0x214], RZ ;  /* 0x000214ff01007387 */ /* 0x000fe20000100800 */
[----:B------:R-:W-:Y:S01]  /*0c40*/  LOP3.LUT R12, R4, 0x60, RZ, 0xfc, !PT ;  /* 0x00000060040c7812 */ /* 0x000fe200078efcff */
[----:B------:R-:W-:Y:S01]  /*0c50*/  IMAD.HI.U32 R14, R2, R13, RZ ;  /* 0x0000000d020e7227 */ /* 0x000fe200078e00ff */
[----:B------:R-:W-:Y:S01]  /*0c60*/  IABS R7, R8 ;  /* 0x0000000800077213 */ /* 0x000fe20000000000 */
[----:B------:R-:W-:Y:S01]  /*0c70*/  STL [R1+0x218], RZ ;  /* 0x000218ff01007387 */ /* 0x000fe20000100800 */
[----:B------:R-:W-:Y:S01]  /*0c80*/  IABS R9, R12 ;  /* 0x0000000c00097213 */ /* 0x000fe20000000000 */
[----:B------:R-:W-:Y:S01]  /*0c90*/  IMAD.MOV R18, RZ, RZ, -R10 ;  /* 0x000000ffff127224 */ /* 0x000fe200078e0a0a */
[----:B------:R-:W-:Y:S01]  /*0ca0*/  IABS R21, R4 ;  /* 0x0000000400157213 */ /* 0x000fe20000000000 */
[----:B------:R-:W-:Y:S01]  /*0cb0*/  IMAD.MOV R19, RZ, RZ, -R15 ;  /* 0x000000ffff137224 */ /* 0x000fe200078e0a0f */
[----:B------:R-:W-:Y:S01]  /*0cc0*/  STL [R1+0x21c], RZ ;  /* 0x00021cff01007387 */ /* 0x000fe20000100800 */
[----:B------:R-:W-:-:S02]  /*0cd0*/  IMAD.MOV R14, RZ, RZ, -R14 ;  /* 0x000000ffff0e7224 */ /* 0x000fc400078e0a0e */
[C---:B------:R-:W-:Y:S01]  /*0ce0*/  IMAD R15, R0.reuse, R18, R17 ;  /* 0x00000012000f7224 */ /* 0x040fe200078e0211 */
[----:B------:R-:W-:Y:S01]  /*0cf0*/  STL [R1+0x200], RZ ;  /* 0x000200ff01007387 */ /* 0x000fe20000100800 */
[----:B------:R-:W-:Y:S01]  /*0d00*/  IMAD R13, R0, R14, R13 ;  /* 0x0000000e000d7224 */ /* 0x000fe200078e020d */
[----:B------:R-:W-:Y:S01]  /*0d10*/  LOP3.LUT R14, R4, 0x20, RZ, 0xfc, !PT ;  /* 0x00000020040e7812 */ /* 0x000fe200078efcff */
[----:B------:R-:W-:Y:S01]  /*0d20*/  IMAD.HI.U32 R16, R2, R7, RZ ;  /* 0x0000000702107227 */ /* 0x000fe200078e00ff */
[C---:B------:R-:W-:Y:S01]  /*0d30*/  ISETP.GT.U32.AND P5, PT, R0.reuse, R15, PT ;  /* 0x0000000f0000720c */ /* 0x040fe20003fa4070 */
[----:B------:R-:W-:Y:S01]  /*0d40*/  STL [R1+0x204], RZ ;  /* 0x000204ff01007387 */ /* 0x000fe20000100800 */
[----:B------:R-:W-:Y:S01]  /*0d50*/  ISETP.GT.U32.AND P6, PT, R0, R13, PT ;  /* 0x0000000d0000720c */ /* 0x000fe20003fc4070 */
[----:B------:R-:W-:Y:S02]  /*0d60*/  IMAD.HI.U32 R10, R2, R9, RZ ;  /* 0x00000009020a7227 */ /* 0x000fe400078e00ff */
[----:B------:R-:W-:Y:S02]  /*0d70*/  STL [R1+0x208], RZ ;  /* 0x000208ff01007387 */ /* 0x000fe40000100800 */
[----:B------:R-:W-:-:S02]  /*0d80*/  IMAD.MOV R16, RZ, RZ, -R16 ;  /* 0x000000ffff107224 */ /* 0x000fc400078e0a10 */
[----:B------:R-:W-:Y:S01]  /*0d90*/  IMAD.MOV R10, RZ, RZ, -R10 ;  /* 0x000000ffff0a7224 */ /* 0x000fe200078e0a0a */
[----:B------:R-:W-:Y:S01]  /*0da0*/  STL [R1+0x20c], RZ ;  /* 0x00020cff01007387 */ /* 0x000fe20000100800 */
[C---:B------:R-:W-:Y:S01]  /*0db0*/  IMAD R11, R0.reuse, R19, R11 ;  /* 0x00000013000b7224 */ /* 0x040fe200078e020b */
[----:B------:R-:W-:Y:S01]  /*0dc0*/  IABS R19, R14 ;  /* 0x0000000e00137213 */ /* 0x000fe20000000000 */
[----:B------:R-:W-:Y:S01]  /*0dd0*/  IMAD R7, R0, R16, R7 ;  /* 0x0000001000077224 */ /* 0x000fe200078e0207 */
[----:B------:R-:W-:Y:S01]  /*0de0*/  LOP3.LUT R16, R4, 0x40, RZ, 0xfc, !PT ;  /* 0x0000004004107812 */ /* 0x000fe200078efcff */
[C---:B------:R-:W-:Y:S01]  /*0df0*/  IMAD R9, R0.reuse, R10, R9 ;  /* 0x0000000a00097224 */ /* 0x040fe200078e0209 */
[C---:B------:R-:W-:Y:S01]  /*0e00*/  ISETP.GT.U32.AND P3, PT, R0.reuse, R11, PT ;  /* 0x0000000b0000720c */ /* 0x040fe20003f64070 */
[--C-:B------:R-:W-:Y:S01]  /*0e10*/  @!P5 IMAD.IADD R15, R15, 0x1, -R0.reuse ;  /* 0x000000010f0fd824 */ /* 0x100fe200078e0a00 */
[C---:B------:R-:W-:Y:S01]  /*0e20*/  ISETP.GT.U32.AND P4, PT, R0.reuse, R7, PT ;  /* 0x000000070000720c */ /* 0x040fe20003f84070 */
[----:B------:R-:W-:Y:S01]  /*0e30*/  @!P6 IMAD.IADD R13, R13, 0x1, -R0 ;  /* 0x000000010d0de824 */ /* 0x000fe200078e0a00 */
[C---:B------:R-:W-:Y:S01]  /*0e40*/  ISETP.GT.U32.AND P5, PT, R0.reuse, R9, PT ;  /* 0x000000090000720c */ /* 0x040fe20003fa4070 */
[----:B------:R-:W-:Y:S01]  /*0e50*/  STL [R1+0x1f0], RZ ;  /* 0x0001f0ff01007387 */ /* 0x000fe20000100800 */
[----:B------:R-:W-:Y:S01]  /*0e60*/  ISETP.GT.U32.AND P6, PT, R0, R15, PT ;  /* 0x0000000f0000720c */ /* 0x000fe20003fc4070 */
[----:B------:R-:W-:Y:S01]  /*0e70*/  IMAD.HI.U32 R20, R2, R19, RZ ;  /* 0x0000001302147227 */ /* 0x000fe200078e00ff */
[----:B------:R-:W-:Y:S01]  /*0e80*/  IABS R17, R16 ;  /* 0x0000001000117213 */ /* 0x000fe20000000000 */
[----:B------:R-:W-:Y:S01]  /*0e90*/  STL [R1+0x1f4], RZ ;  /* 0x0001f4ff01007387 */ /* 0x000fe20000100800 */
[----:B------:R-:W-:Y:S01]  /*0ea0*/  IABS R10, R24 ;  /* 0x00000018000a7213 */ /* 0x000fe20000000000 */
[----:B------:R-:W-:-:S02]  /*0eb0*/  IMAD.MOV R20, RZ, RZ, -R20 ;  /* 0x000000ffff147224 */ /* 0x000fc400078e0a14 */
[--C-:B------:R-:W-:Y:S01]  /*0ec0*/  @!P3 IMAD.IADD R11, R11, 0x1, -R0.reuse ;  /* 0x000000010b0bb824 */ /* 0x100fe200078e0a00 */
[----:B------:R-:W-:Y:S01]  /*0ed0*/  STL [R1+0x1f8], RZ ;  /* 0x0001f8ff01007387 */ /* 0x000fe20000100800 */
[--C-:B------:R-:W-:Y:S01]  /*0ee0*/  @!P4 IMAD.IADD R7, R7, 0x1, -R0.reuse ;  /* 0x000000010707c824 */ /* 0x100fe200078e0a00 */
[C---:B------:R-:W-:Y:S01]  /*0ef0*/  ISETP.GT.U32.AND P3, PT, R0.reuse, R13, PT ;  /* 0x0000000d0000720c */ /* 0x040fe20003f64070 */
[--C-:B------:R-:W-:Y:S01]  /*0f00*/  @!P5 IMAD.IADD R9, R9, 0x1, -R0.reuse ;  /* 0x000000010909d824 */ /* 0x100fe200078e0a00 */
[----:B------:R-:W-:Y:S01]  /*0f10*/  STL [R1+0x1fc], RZ ;  /* 0x0001fcff01007387 */ /* 0x000fe20000100800 */
[C---:B------:R-:W-:Y:S01]  /*0f20*/  ISETP.GT.U32.AND P4, PT, R0.reuse, R11, PT ;  /* 0x0000000b0000720c */ /* 0x040fe20003f84070 */
[----:B------:R-:W-:Y:S01]  /*0f30*/  @!P6 IMAD.IADD R15, R15, 0x1, -R0 ;  /* 0x000000010f0fe824 */ /* 0x000fe200078e0a00 */
[----:B------:R-:W-:Y:S01]  /*0f40*/  ISETP.GT.U32.AND P5, PT, R0, R7, PT ;  /* 0x000000070000720c */ /* 0x000fe20003fa4070 */
[----:B------:R-:W-:Y:S01]  /*0f50*/  STL [R1+0x100], RZ ;  /* 0x000100ff01007387 */ /* 0x000fe20000100800 */
[----:B------:R-:W-:Y:S01]  /*0f60*/  IMAD.HI.U32 R18, R2, R17, RZ ;  /* 0x0000001102127227 */ /* 0x000fe200078e00ff */
[----:B------:R-:W-:-:S02]  /*0f70*/  ISETP.GT.U32.AND P6, PT, R0, R9, PT ;  /* 0x000000090000720c */ /* 0x000fc40003fc4070 */
[----:B------:R-:W-:Y:S01]  /*0f80*/  STL [R1+0x104], RZ ;  /* 0x000104ff01007387 */ /* 0x000fe20000100800 */
[----:B------:R-:W-:-:S03]  /*0f90*/  IMAD.HI.U32 R2, R2, R21, RZ ;  /* 0x0000001502027227 */ /* 0x000fc600078e00ff */
[----:B------:R-:W-:Y:S01]  /*0fa0*/  STL [R1+0x108], RZ ;  /* 0x000108ff01007387 */ /* 0x000fe20000100800 */
[----:B------:R-:W-:Y:S02]  /*0fb0*/  IMAD.MOV R18, RZ, RZ, -R18 ;  /* 0x000000ffff127224 */ /* 0x000fe400078e0a12 */
[----:B------:R-:W-:Y:S01]  /*0fc0*/  IMAD.MOV R2, RZ, RZ, -R2 ;  /* 0x000000ffff027224 */ /* 0x000fe200078e0a02 */
[----:B------:R-:W-:Y:S01]  /*0fd0*/  STL [R1+0x10c], RZ ;  /* 0x00010cff01007387 */ /* 0x000fe20000100800 */
[C---:B------:R-:W-:Y:S02]  /*0fe0*/  IMAD R17, R0.reuse, R18, R17 ;  /* 0x0000001200117224 */ /* 0x040fe400078e0211 */
[C---:B------:R-:W-:Y:S01]  /*0ff0*/  IMAD R19, R0.reuse, R20, R19 ;  /* 0x0000001400137224 */ /* 0x040fe200078e0213 */
[----:B------:R-:W-:Y:S01]  /*1000*/  STL [R1+0xf0], RZ ;  /* 0x0000f0ff01007387 */ /* 0x000fe20000100800 */
[C---:B------:R-:W-:Y:S02]  /*1010*/  IMAD R21, R0.reuse, R2, R21 ;  /* 0x0000000200157224 */ /* 0x040fe400078e0215 */
[--C-:B------:R-:W-:Y:S01]  /*1020*/  @!P4 IMAD.IADD R11, R11, 0x1, -R0.reuse ;  /* 0x000000010b0bc824 */ /* 0x100fe200078e0a00 */
[----:B------:R-:W-:Y:S01]  /*1030*/  STL [R1+0xf4], RZ ;  /* 0x0000f4ff01007387 */ /* 0x000fe20000100800 */
[C---:B------:R-:W-:Y:S01]  /*1040*/  ISETP.GT.U32.AND P4, PT, R0.reuse, R17, PT ;  /* 0x000000110000720c */ /* 0x040fe20003f84070 */
[--C-:B------:R-:W-:Y:S01]  /*1050*/  @!P5 IMAD.IADD R7, R7, 0x1, -R0.reuse ;  /* 0x000000010707d824 */ /* 0x100fe200078e0a00 */
[C---:B------:R-:W-:Y:S01]  /*1060*/  ISETP.GT.U32.AND P5, PT, R0.reuse, R19, PT ;  /* 0x000000130000720c */ /* 0x040fe20003fa4070 */
[----:B------:R-:W-:Y:S01]  /*1070*/  STL [R1+0xf8], RZ ;  /* 0x0000f8ff01007387 */ /* 0x000fe20000100800 */
[----:B------:R-:W-:Y:S01]  /*1080*/  @!P6 IMAD.IADD R9, R9, 0x1, -R0 ;  /* 0x000000010909e824 */ /* 0x000fe200078e0a00 */
[----:B------:R-:W-:Y:S01]  /*1090*/  ISETP.GT.U32.AND P6, PT, R0, R21, PT ;  /* 0x000000150000720c */ /* 0x000fe20003fc4070 */
[----:B------:R-:W-:Y:S01]  /*10a0*/  IMAD.HI.U32 R6, R6, R10, RZ ;  /* 0x0000000a06067227 */ /* 0x000fe200078e00ff */
[----:B------:R-:W-:Y:S03]  /*10b0*/  STL [R1+0xfc], RZ ;  /* 0x0000fcff01007387 */ /* 0x000fe60000100800 */
[----:B------:R-:W-:Y:S01]  /*10c0*/  IMAD.MOV R6, RZ, RZ, -R6 ;  /* 0x000000ffff067224 */ /* 0x000fe200078e0a06 */
[----:B------:R-:W-:Y:S01]  /*10d0*/  STL [R1+0xe0], RZ ;  /* 0x0000e0ff01007387 */ /* 0x000fe20000100800 */
[----:B------:R-:W-:-:S02]  /*10e0*/  @!P2 IMAD.MOV R15, RZ, RZ, -R15 ;  /* 0x000000ffff0fa224 */ /* 0x000fc400078e0a0f */
[----:B------:R-:W-:Y:S01]  /*10f0*/  IMAD R2, R5, R6, R10 ;  /* 0x0000000605027224 */ /* 0x000fe200078e020a */
[----:B------:R-:W-:Y:S01]  /*1100*/  STL [R1+0xe4], RZ ;  /* 0x0000e4ff01007387 */ /* 0x000fe20000100800 */
[--C-:B------:R-:W-:Y:S01]  /*1110*/  @!P4 IMAD.IADD R17, R17, 0x1, -R0.reuse ;  /* 0x000000011111c824 */ /* 0x100fe200078e0a00 */
[----:B------:R-:W-:Y:S01]  /*1120*/  SHF.R.U32.HI R10, RZ, 0x1, R27 ;  /* 0x00000001ff0a7819 */ /* 0x000fe2000001161b */
[--C-:B------:R-:W-:Y:S01]  /*1130*/  @!P5 IMAD.IADD R19, R19, 0x1, -R0.reuse ;  /* 0x000000011313d824 */ /* 0x100fe200078e0a00 */
[----:B------:R-:W-:Y:S01]  /*1140*/  STL [R1+0xe8], RZ ;  /* 0x0000e8ff01007387 */ /* 0x000fe20000100800 */
[--C-:B------:R-:W-:Y:S01]  /*1150*/  @!P6 IMAD.IADD R21, R21, 0x1, -R0.reuse ;  /* 0x000000011515e824 */ /* 0x100fe200078e0a00 */
[----:B------:R-:W-:Y:S01]  /*1160*/  ISETP.GT.U32.AND P4, PT, R5, R2, PT ;  /* 0x000000020500720c */ /* 0x000fe20003f84070 */
[----:B------:R-:W-:Y:S01]  /*1170*/  IMAD.SHL.U32 R18, R27, 0x8, RZ ;  /* 0x000000081b127824 */ /* 0x000fe200078e00ff */
[----:B------:R-:W-:Y:S01]  /*1180*/  STL [R1+0xec], RZ ;  /* 0x0000ecff01007387 */ /* 0x000fe20000100800 */
[C---:B------:R-:W-:Y:S01]  /*1190*/  ISETP.GT.U32.AND P5, PT, R0.reuse, R17, PT ;  /* 0x000000110000720c */ /* 0x040fe20003fa4070 */
[----:B------:R-:W-:Y:S01]  /*11a0*/  @!P3 IMAD.IADD R13, R13, 0x1, -R0 ;  /* 0x000000010d0db824 */ /* 0x000fe200078e0a00 */
[C---:B------:R-:W-:Y:S01]  /*11b0*/  ISETP.GT.U32.AND P6, PT, R0.reuse, R19, PT ;  /* 0x000000130000720c */ /* 0x040fe20003fc4070 */
[----:B------:R-:W-:Y:S01]  /*11c0*/  STL [R1+0x110], RZ ;  /* 0x000110ff01007387 */ /* 0x000fe20000100800 */
[----:B------:R-:W-:Y:S01]  /*11d0*/  ISETP.GT.U32.AND P2, PT, R0, R21, PT ;  /* 0x000000150000720c */ /* 0x000fe20003f44070 */
[C---:B------:R-:W-:Y:S01]  /*11e0*/  IMAD.SHL.U32 R6, R27.reuse, 0x2, RZ ;  /* 0x000000021b067824 */ /* 0x040fe200078e00ff */
[----:B------:R-:W-:Y:S01]  /*11f0*/  ISETP.GE.AND P3, PT, R8, RZ, PT ;  /* 0x000000ff0800720c */ /* 0x000fe20003f66270 */
[----:B------:R-:W-:Y:S01]  /*1200*/  STL [R1+0x114], RZ ;  /* 0x000114ff01007387 */ /* 0x000fe20000100800 */
[----:B------:R-:W-:Y:S01]  /*1210*/  LOP3.LUT R8, R27, 0x7, RZ, 0xc0, !PT ;  /* 0x000000071b087812 */ /* 0x000fe200078ec0ff */
[----:B------:R-:W-:Y:S01]  /*1220*/  @!P1 IMAD.MOV R13, RZ, RZ, -R13 ;  /* 0x000000ffff0d9224 */ /* 0x000fe200078e0a0d */
[----:B------:R-:W-:Y:S01]  /*1230*/  LOP3.LUT R25, R18, 0x30, RZ, 0xc0, !PT ;  /* 0x0000003012197812 */ /* 0x000fe200078ec0ff */
[----:B------:R-:W-:Y:S01]  /*1240*/  STL [R1+0x118], RZ ;  /* 0x000118ff01007387 */ /* 0x000fe20000100800 */
[----:B------:R-:W-:Y:S01]  /*1250*/  LOP3.LUT R23, R10, 0xe0, RZ, 0xc0, !PT ;  /* 0x000000e00a177812 */ /* 0x000fe200078ec0ff */
[----:B------:R-:W-:Y:S01]  /*1260*/  @!P4 IMAD.IADD R2, R2, 0x1, -R5 ;  /* 0x000000010202c824 */ /* 0x000fe200078e0a05 */
[----:B------:R-:W-:Y:S01]  /*1270*/  ISETP.GE.AND P1, PT, R4, RZ, PT ;  /* 0x000000ff0400720c */ /* 0x000fe20003f26270 */
[----:B------:R-:W-:Y:S01]  /*1280*/  STL [R1+0x11c], RZ ;  /* 0x00011cff01007387 */ /* 0x000fe20000100800 */
[C---:B------:R-:W-:Y:S01]  /*1290*/  IMAD R25, R8.reuse, 0x40, R25 ;  /* 0x0000004008197824 */ /* 0x040fe200078e0219 */
[----:B------:R-:W-:Y:S01]  /*12a0*/  LOP3.LUT R23, R23, 0x10, R6, 0xf8, !PT ;  /* 0x0000001017177812 */ /* 0x000fe200078ef806 */
[----:B------:R-:W-:Y:S01]  /*12b0*/  IMAD R8, R8, 0x410, RZ ;  /* 0x0000041008087824 */ /* 0x000fe200078e02ff */
[----:B------:R-:W-:Y:S01]  /*12c0*/  STL [R1+0x1d0], RZ ;  /* 0x0001d0ff01007387 */ /* 0x000fe20000100800 */
[--C-:B------:R-:W-:Y:S01]  /*12d0*/  @!P5 IMAD.IADD R17, R17, 0x1, -R0.reuse ;  /* 0x000000011111d824 */ /* 0x100fe200078e0a00 */
[----:B------:R-:W-:Y:S01]  /*12e0*/  ISETP.GE.AND P5, PT, R12, RZ, PT ;  /* 0x000000ff0c00720c */ /* 0x000fe20003fa6270 */
[----:B------:R-:W-:Y:S01]  /*12f0*/  IMAD.SHL.U32 R4, R27, 0x200, RZ ;  /* 0x000002001b047824 */ /* 0x000fe200078e00ff */
[----:B------:R-:W-:Y:S01]  /*1300*/  STL [R1+0x1d4], RZ ;  /* 0x0001d4ff01007387 */ /* 0x000fe20000100800 */
[--C-:B------:R-:W-:Y:S01]  /*1310*/  @!P6 IMAD.IADD R19, R19, 0x1, -R0.reuse ;  /* 0x000000011313e824 */ /* 0x100fe200078e0a00 */
[----:B------:R-:W-:Y:S01]  /*1320*/  ISETP.GE.AND P6, PT, R16, RZ, PT ;  /* 0x000000ff1000720c */ /* 0x000fe20003fc6270 */
[----:B------:R-:W-:Y:S01]  /*1330*/  @!P2 IMAD.IADD R21, R21, 0x1, -R0 ;  /* 0x000000011515a824 */ /* 0x000fe200078e0a00 */
[----:B------:R-:W-:Y:S01]  /*1340*/  STL [R1+0x1d8], RZ ;  /* 0x0001d8ff01007387 */ /* 0x000fe20000100800 */
[----:B------:R-:W-:Y:S01]  /*1350*/  ISETP.GE.AND P2, PT, R14, RZ, PT ;  /* 0x000000ff0e00720c */ /* 0x000fe20003f46270 */
[----:B------:R-:W-:Y:S01]  /*1360*/  @!P0 IMAD.MOV R11, RZ, RZ, -R11 ;  /* 0x000000ffff0b8224 */ /* 0x000fe200078e0a0b */
[----:B------:R-:W-:Y:S01]  /*1370*/  ISETP.GT.U32.AND P4, PT, R5, R2, PT ;  /* 0x000000020500720c */ /* 0x000fe20003f84070 */
[----:B------:R-:W-:Y:S01]  /*1380*/  STL [R1+0x1dc], RZ ;  /* 0x0001dcff01007387 */ /* 0x000fe20000100800 */
[----:B------:R-:W-:Y:S01]  /*1390*/  LOP3.LUT R23, R8, R23, RZ, 0x3c, !PT ;  /* 0x0000001708177212 */ /* 0x000fe200078e3cff */
[----:B------:R-:W-:Y:S01]  /*13a0*/  @!P1 IMAD.MOV R21, RZ, RZ, -R21 ;  /* 0x000000ffff159224 */ /* 0x000fe200078e0a15 */
[----:B------:R-:W-:Y:S01]  /*13b0*/  LOP3.LUT R4, R4, 0x2000, RZ, 0xc0, !PT ;  /* 0x0000200004047812 */ /* 0x000fe200078ec0ff */
[----:B------:R-:W-:Y:S01]  /*13c0*/  STL [R1+0x1c0], RZ ;  /* 0x0001c0ff01007387 */ /* 0x000fe20000100800 */
[----:B------:R-:W-:Y:S01]  /*13d0*/  LOP3.LUT R25, R25, 0x30, R6, 0x78, !PT ;  /* 0x0000003019197812 */ /* 0x000fe200078e7806 */
[----:B------:R-:W-:Y:S01]  /*13e0*/  IMAD.SHL.U32 R6, R27, 0x10, RZ ;  /* 0x000000101b067824 */ /* 0x000fe200078e00ff */
[----:B------:R-:W-:Y:S01]  /*13f0*/  ISETP.NE.AND P0, PT, RZ, c[0x0][0x17c], PT ;  /* 0x00005f00ff007a0c */ /* 0x000fe20003f05270 */
[----:B------:R-:W-:Y:S01]  /*1400*/  STL [R1+0x1c4], RZ ;  /* 0x0001c4ff01007387 */ /* 0x000fe20000100800 */
[----:B------:R-:W-:Y:S01]  /*1410*/  IMAD.IADD R29, R4, 0x1, R23 ;  /* 0x00000001041d7824 */ /* 0x000fe200078e0217 */
[----:B------:R-:W-:Y:S01]  /*1420*/  LOP3.LUT R8, RZ, c[0x0][0x17c], RZ, 0x33, !PT ;  /* 0x00005f00ff087a12 */ /* 0x000fe200078e33ff */
[----:B------:R-:W-:Y:S01]  /*1430*/  IMAD.MOV.U32 R23, RZ, RZ, R7 ;  /* 0x000000ffff177224 */ /* 0x000fe200078e0007 */
[----:B------:R-:W-:Y:S01]  /*1440*/  STL [R1+0x1c8], RZ ;  /* 0x0001c8ff01007387 */ /* 0x000fe20000100800 */
[----:B------:R-:W-:Y:S01]  /*1450*/  LOP3.LUT R6, R6, 0x200, RZ, 0xc0, !PT ;  /* 0x0000020006067812 */ /* 0x000fe200078ec0ff */
[----:B------:R-:W-:Y:S01]  /*1460*/  @!P5 IMAD.MOV R9, RZ, RZ, -R9 ;  /* 0x000000ffff09d224 */ /* 0x000fe200078e0a09 */
[----:B------:R-:W-:Y:S01]  /*1470*/  SEL R7, R8, R15, !P0 ;  /* 0x0000000f08077207 */ /* 0x000fe20004000000 */
[----:B------:R-:W-:Y:S01]  /*1480*/  STL [R1+0x1cc], RZ ;  /* 0x0001ccff01007387 */ /* 0x000fe20000100800 */
[----:B------:R-:W-:Y:S01]  /*1490*/  @!P3 IMAD.MOV R23, RZ, RZ, -R23 ;  /* 0x000000ffff17b224 */ /* 0x000fe200078e0a17 */
[----:B------:R-:W-:Y:S01]  /*14a0*/  ISETP.GE.AND P1, PT, R24, RZ, PT ;  /* 0x000000ff1800720c */ /* 0x000fe20003f26270 */
[----:B------:R-:W-:Y:S01]  /*14b0*/  @!P6 IMAD.MOV R17, RZ, RZ, -R17 ;  /* 0x000000ffff11e224 */ /* 0x000fe200078e0a11 */
[----:B------:R-:W-:Y:S01]  /*14c0*/  STL [R1+0x1b0], RZ ;  /* 0x0001b0ff01007387 */ /* 0x000fe20000100800 */
[----:B------:R-:W-:Y:S01]  /*14d0*/  @!P2 IMAD.MOV R19, RZ, RZ, -R19 ;  /* 0x000000ffff13a224 */ /* 0x000fe200078e0a13 */
[----:B------:R-:W-:Y:S01]  /*14e0*/  SEL R4, R8, R23, !P0 ;  /* 0x0000001708047207 */ /* 0x000fe20004000000 */
[----:B------:R-:W-:Y:S01]  /*14f0*/  @!P4 IMAD.IADD R2, R2, 0x1, -R5 ;  /* 0x000000010202c824 */ /* 0x000fe200078e0a05 */
[----:B------:R-:W-:Y:S01]  /*1500*/  STL [R1+0x1b4], RZ ;  /* 0x0001b4ff01007387 */ /* 0x000fe20000100800 */
[----:B------:R-:W-:Y:S01]  /*1510*/  SEL R5, R8, R11, !P0 ;  /* 0x0000000b08057207 */ /* 0x000fe20004000000 */
[----:B------:R-:W-:Y:S01]  /*1520*/  IMAD.IADD R28, R6, 0x1, R25 ;  /* 0x00000001061c7824 */ /* 0x000fe200078e0219 */
[C---:B------:R-:W-:Y:S01]  /*1530*/  SEL R11, R8.reuse, R9, !P0 ;  /* 0x00000009080b7207 */ /* 0x040fe20004000000 */
[----:B------:R-:W-:Y:S01]  /*1540*/  STL [R1+0x1b8], RZ ;  /* 0x0001b8ff01007387 */ /* 0x000fe20000100800 */
[C---:B------:R-:W-:Y:S01]  /*1550*/  SEL R6, R8.reuse, R13, !P0 ;  /* 0x0000000d08067207 */ /* 0x040fe20004000000 */
[----:B------:R-:W-:Y:S01]  /*1560*/  IMAD R7, R7, c[0x0][0x190], RZ ;  /* 0x0000640007077a24 */ /* 0x000fe200078e02ff */
[C---:B------:R-:W-:Y:S01]  /*1570*/  SEL R10, R8.reuse, R17, !P0 ;  /* 0x00000011080a7207 */ /* 0x040fe20004000000 */
[----:B------:R-:W-:Y:S01]  /*1580*/  STL [R1+0x1bc], RZ ;  /* 0x0001bcff01007387 */ /* 0x000fe20000100800 */
[C---:B------:R-:W-:Y:S01]  /*1590*/  SEL R9, R8.reuse, R19, !P0 ;  /* 0x0000001308097207 */ /* 0x040fe20004000000 */
[----:B------:R-:W-:Y:S01]  /*15a0*/  @!P1 IMAD.MOV R2, RZ, RZ, -R2 ;  /* 0x000000ffff029224 */ /* 0x000fe200078e0a02 */
[----:B------:R-:W-:Y:S01]  /*15b0*/  SEL R8, R8, R21, !P0 ;  /* 0x0000001508087207 */ /* 0x000fe20004000000 */
[----:B------:R-:W-:Y:S01]  /*15c0*/  STL [R1+0x1a0], RZ ;  /* 0x0001a0ff01007387 */ /* 0x000fe20000100800 */
[----:B------:R-:W-:Y:S01]  /*15d0*/  ISETP.NE.AND P0, PT, RZ, c[0x0][0x178], PT ;  /* 0x00005e00ff007a0c */ /* 0x000fe20003f05270 */
[----:B------:R-:W-:Y:S01]  /*15e0*/  IMAD R11, R11, c[0x0][0x190], RZ ;  /* 0x000064000b0b7a24 */ /* 0x000fe200078e02ff */
[----:B------:R-:W-:Y:S01]  /*15f0*/  SHF.R.U32.HI R13, RZ, 0x2, R27 ;  /* 0x00000002ff0d7819 */ /* 0x000fe2000001161b */
[----:B------:R-:W-:Y:S01]  /*1600*/  STL [R1+0x1a4], RZ ;  /* 0x0001a4ff01007387 */ /* 0x000fe20000100800 */
[----:B------:R-:W-:-:S02]  /*1610*/  IMAD R6, R6, c[0x0][0x190], RZ ;  /* 0x0000640006067a24 */ /* 0x000fc400078e02ff */
[----:B------:R-:W-:Y:S01]  /*1620*/  IMAD R10, R10, c[0x0][0x190], RZ ;  /* 0x000064000a0a7a24 */ /* 0x000fe200078e02ff */
[----:B------:R-:W-:Y:S01]  /*1630*/  STL [R1+0x1a8], RZ ;  /* 0x0001a8ff01007387 */ /* 0x000fe20000100800 */
[----:B------:R-:W-:Y:S02]  /*1640*/  IMAD R5, R5, c[0x0][0x190], RZ ;  /* 0x0000640005057a24 */ /* 0x000fe400078e02ff */
[----:B------:R-:W-:Y:S01]  /*1650*/  IMAD R9, R9, c[0x0][0x190], RZ ;  /* 0x0000640009097a24 */ /* 0x000fe200078e02ff */
[----:B------:R-:W-:Y:S01]  /*1660*/  STL [R1+0x1ac], RZ ;  /* 0x0001acff01007387 */ /* 0x000fe20000100800 */
[----:B------:R-:W-:Y:S01]  /*1670*/  IMAD R8, R8, c[0x0][0x190], RZ ;  /* 0x0000640008087a24 */ /* 0x000fe200078e02ff */
[----:B------:R-:W-:Y:S01]  /*1680*/  @!P0 LOP3.LUT R2, RZ, c[0x0][0x178], RZ, 0x33, !PT ;  /* 0x00005e00ff028a12 */ /* 0x000fe200078e33ff */
[----:B------:R-:W-:Y:S01]  /*1690*/  IMAD.MOV.U32 R0, RZ, RZ, c[0x0][0x180] ;  /* 0x00006000ff007624 */ /* 0x000fe200078e00ff */
[----:B------:R-:W-:Y:S01]  /*16a0*/  STL [R1+0xd0], RZ ;  /* 0x0000d0ff01007387 */ /* 0x000fe20000100800 */
[----:B------:R-:W-:-:S02]  /*16b0*/  LEA R14, P0, R7, c[0x0][0x168], 0x1 ;  /* 0x00005a00070e7a11 */ /* 0x000fc400078008ff */
[----:B------:R-:W-:Y:S01]  /*16c0*/  IMAD R2, R2, c[0x0][0x184], RZ ;  /* 0x0000610002027a24 */ /* 0x000fe200078e02ff */
[----:B------:R-:W-:Y:S04]  /*16d0*/  STL [R1+0xd4], RZ ;  /* 0x0000d4ff01007387 */ /* 0x000fe80000100800 */
        /* <DEDUP_REMOVED lines=17> */
[----:B------:R-:W0:Y:S04]  /*17f0*/  S2R R26, SR_TID.X ;  /* 0x00000000001a7919 */ /* 0x000e280000002100 */
[----:B------:R-:W-:Y:S04]  /*1800*/  STL [R1+0x19c], RZ ;  /* 0x00019cff01007387 */ /* 0x000fe80000100800 */
[----:B------:R-:W-:Y:S04]  /*1810*/  STL [R1+0x180], RZ ;  /* 0x000180ff01007387 */ /* 0x000fe80000100800 */
[----:B------:R-:W-:Y:S04]  /*1820*/  STL [R1+0x184], RZ ;  /* 0x000184ff01007387 */ /* 0x000fe80000100800 */
[----:B------:R-:W-:Y:S04]  /*1830*/  STL [R1+0x188], RZ ;  /* 0x000188ff01007387 */ /* 0x000fe80000100800 */
[----:B------:R-:W-:Y:S04]  /*1840*/  STL [R1+0x18c], RZ ;  /* 0x00018cff01007387 */ /* 0x000fe80000100800 */
[----:B------:R-:W-:Y:S01]  /*1850*/  STL [R1+0x160], RZ ;  /* 0x000160ff01007387 */ /* 0x000fe20000100800 */
[----:B0-----:R-:W-:-:S03]  /*1860*/  LOP3.LUT R26, R26, 0x1ff, RZ, 0xc0, !PT ;  /* 0x000001ff1a1a7812 */ /* 0x001fc600078ec0ff */
[----:B------:R-:W-:Y:S02]  /*1870*/  STL [R1+0x164], RZ ;  /* 0x000164ff01007387 */ /* 0x000fe40000100800 */
[----:B------:R-:W-:Y:S02]  /*1880*/  IMAD.SHL.U32 R15, R26, 0x2, RZ ;  /* 0x000000021a0f7824 */ /* 0x000fe400078e00ff */
[----:B------:R-:W-:Y:S03]  /*1890*/  STL [R1+0x168], RZ ;  /* 0x000168ff01007387 */ /* 0x000fe60000100800 */
[----:B------:R-:W-:Y:S01]  /*18a0*/  LOP3.LUT R12, R15, 0x30, R13, 0x78, !PT ;  /* 0x000000300f0c7812 */ /* 0x000fe200078e780d */
[----:B------:R-:W-:Y:S01]  /*18b0*/  STL [R1+0x16c], RZ ;  /* 0x00016cff01007387 */ /* 0x000fe20000100800 */
[----:B------:R-:W-:Y:S02]  /*18c0*/  LEA R13, P1, R11, c[0x0][0x168], 0x1 ;  /* 0x00005a000b0d7a11 */ /* 0x000fe400078208ff */
[C---:B------:R-:W-:Y:S01]  /*18d0*/  LEA R12, P2, R6.reuse, c[0x0][0x168], 0x1 ;  /* 0x00005a00060c7a11 */ /* 0x040fe200078408ff */
[----:B------:R-:W-:Y:S03]  /*18e0*/  STL [R1+0x120], RZ ;  /* 0x000120ff01007387 */ /* 0x000fe60000100800 */
[----:B------:R-:W-:Y:S01]  /*18f0*/  LEA.HI.X.SX32 R6, R6, c[0x0][0x16c], 0x1, P2 ;  /* 0x00005b0006067a11 */ /* 0x000fe200010f0eff */
        /* <DEDUP_REMOVED lines=28> */
[----:B------:R0:W-:Y:S04]  /*1ac0*/  STL [R1+0x348], R3 ;  /* 0x0003480301007387 */ /* 0x0001e80000100800 */
[----:B------:R1:W-:Y:S04]  /*1ad0*/  STL [R1+0x27c], R14 ;  /* 0x00027c0e01007387 */ /* 0x0003e80000100800 */
[----:B------:R2:W-:Y:S01]  /*1ae0*/  STL [R1+0x274], R13 ;  /* 0x0002740d01007387 */ /* 0x0005e20000100800 */
[----:B0-----:R-:W-:Y:S01]  /*1af0*/  IMAD R3, R4, c[0x0][0x190], RZ ;  /* 0x0000640004037a24 */ /* 0x001fe200078e02ff */
[----:B------:R-:W-:-:S02]  /*1b00*/  LEA R4, P6, R2, c[0x0][0x160], 0x1 ;  /* 0x0000580002047a11 */ /* 0x000fc400078c08ff */
[----:B------:R0:W-:Y:S01]  /*1b10*/  STL [R1+0x1ec], R12 ;  /* 0x0001ec0c01007387 */ /* 0x0001e20000100800 */
[----:B-1----:R-:W-:Y:S02]  /*1b20*/  LEA R14, P3, R10, c[0x0][0x168], 0x1 ;  /* 0x00005a000a0e7a11 */ /* 0x002fe400078608ff */
[----:B------:R-:W-:Y:S02]  /*1b30*/  LEA.HI.X.SX32 R2, R2, c[0x0][0x164], 0x1, P6 ;  /* 0x0000590002027a11 */ /* 0x000fe400030f0eff */
[----:B--2---:R-:W-:Y:S01]  /*1b40*/  LEA R13, P4, R5, c[0x0][0x168], 0x1 ;  /* 0x00005a00050d7a11 */ /* 0x004fe200078808ff */
[----:B------:R1:W-:Y:S01]  /*1b50*/  STL [R1+0x1e4], R14 ;  /* 0x0001e40e01007387 */ /* 0x0003e20000100800 */
[----:B------:R-:W-:Y:S02]  /*1b60*/  LEA.HI.X.SX32 R10, R10, c[0x0][0x16c], 0x1, P3 ;  /* 0x00005b000a0a7a11 */ /* 0x000fe400018f0eff */
[----:B0-----:R-:W-:Y:S01]  /*1b70*/  LEA R12, P5, R9, c[0x0][0x168], 0x1 ;  /* 0x00005a00090c7a11 */ /* 0x001fe200078a08ff */
[----:B------:R0:W-:Y:S04]  /*1b80*/  STL [R1+0x5c], R13 ;  /* 0x00005c0d01007387 */ /* 0x0001e80000100800 */
[----:B------:R2:W-:Y:S01]  /*1b90*/  STL [R1+0x54], R12 ;  /* 0x0000540c01007387 */ /* 0x0005e20000100800 */
[----:B-1----:R-:W-:-:S02]  /*1ba0*/  LEA R14, P6, R3, c[0x0][0x168], 0x1 ;  /* 0x00005a00030e7a11 */ /* 0x002fc400078c08ff */
[----:B0-----:R-:W-:-:S03]  /*1bb0*/  LEA.HI.X.SX32 R13, R7, c[0x0][0x16c], 0x1, P0 ;  /* 0x00005b00070d7a11 */ /* 0x001fc600000f0eff */
[----:B------:R-:W-:Y:S01]  /*1bc0*/  STL [R1+0x4c], R14 ;  /* 0x00004c0e01007387 */ /* 0x000fe20000100800 */
[----:B------:R-:W-:Y:S02]  /*1bd0*/  LEA.HI.X.SX32 R7, R11, c[0x0][0x16c], 0x1, P1 ;  /* 0x00005b000b077a11 */ /* 0x000fe400008f0eff */
[----:B--2---:R-:W-:Y:S01]  /*1be0*/  LEA R12, P0, R8, c[0x0][0x168], 0x1 ;  /* 0x00005a00080c7a11 */ /* 0x004fe200078008ff */
[----:B------:R-:W-:Y:S04]  /*1bf0*/  STL [R1+0x278], R13 ;  /* 0x0002780d01007387 */ /* 0x000fe80000100800 */
[----:B------:R-:W-:Y:S04]  /*1c00*/  STL [R1+0x44], R12 ;  /* 0x0000440c01007387 */ /* 0x000fe80000100800 */
[----:B------:R0:W-:Y:S04]  /*1c10*/  STL [R1+0x270], R7 ;  /* 0x0002700701007387 */ /* 0x0001e80000100800 */
[----:B------:R1:W-:Y:S04]  /*1c20*/  STL [R1+0x1e8], R6 ;  /* 0x0001e80601007387 */ /* 0x0003e80000100800 */
[----:B------:R-:W-:Y:S01]  /*1c30*/  STL [R1+0x1e0], R10 ;  /* 0x0001e00a01007387 */ /* 0x000fe20000100800 */
[----:B0-----:R-:W-:-:S02]  /*1c40*/  LEA.HI.X.SX32 R7, R5, c[0x0][0x16c], 0x1, P4 ;  /* 0x00005b0005077a11 */ /* 0x001fc400020f0eff */
[----:B------:R-:W-:Y:S02]  /*1c50*/  LEA.HI.X.SX32 R5, R3, c[0x0][0x16c], 0x1, P6 ;  /* 0x00005b0003057a11 */ /* 0x000fe400030f0eff */
[----:B-1----:R-:W-:Y:S01]  /*1c60*/  LEA.HI.X.SX32 R6, R9, c[0x0][0x16c], 0x1, P5 ;  /* 0x00005b0009067a11 */ /* 0x002fe200028f0eff */
[----:B------:R-:W-:Y:S01]  /*1c70*/  STL [R1+0x58], R7 ;  /* 0x0000580701007387 */ /* 0x000fe20000100800 */
[----:B------:R-:W-:-:S03]  /*1c80*/  LEA.HI.X.SX32 R3, R8, c[0x0][0x16c], 0x1, P0 ;  /* 0x00005b0008037a11 */ /* 0x000fc600000f0eff */
[----:B------:R0:W-:Y:S04]  /*1c90*/  STL [R1+0x50], R6 ;  /* 0x0000500601007387 */ /* 0x0001e80000100800 */
[----:B------:R1:W-:Y:S04]  /*1ca0*/  STL [R1+0x48], R5 ;  /* 0x0000480501007387 */ /* 0x0003e80000100800 */
[----:B------:R-:W-:Y:S01]  /*1cb0*/  STL [R1+0x144], RZ ;  /* 0x000144ff01007387 */ /* 0x000fe20000100800 */
[----:B0-----:R-:W-:-:S03]  /*1cc0*/  LOP3.LUT R6, R15, 0x20, RZ, 0x3c, !PT ;  /* 0x000000200f067812 */ /* 0x001fc600078e3cff */
[----:B------:R0:W-:Y:S01]  /*1cd0*/  STL [R1+0x1c], R3 ;  /* 0x00001c0301007387 */ /* 0x0001e20000100800 */
[C---:B------:R-:W-:Y:S02]  /*1ce0*/  LOP3.LUT R6, R15.reuse, 0x50, RZ, 0x3c, !PT ;  /* 0x000000500f067812 */ /* 0x040fe400078e3cff */
[C---:B-1----:R-:W-:Y:S01]  /*1cf0*/  LOP3.LUT R5, R15.reuse, 0x30, RZ, 0x3c, !PT ;  /* 0x000000300f057812 */ /* 0x042fe200078e3cff */
[----:B------:R1:W-:Y:S01]  /*1d00*/  STL [R1+0x148], RZ ;  /* 0x000148ff01007387 */ /* 0x0003e20000100800 */
[----:B------:R-:W-:-:S03]  /*1d10*/  LOP3.LUT R5, R15, 0x60, RZ, 0x3c, !PT ;  /* 0x000000600f057812 */ /* 0x000fc600078e3cff */
[----:B------:R1:W-:Y:S01]  /*1d20*/  STL [R1+0x14c], RZ ;  /* 0x00014cff01007387 */ /* 0x0003e20000100800 */
[----:B0-----:R-:W-:-:S03]  /*1d30*/  LOP3.LUT R3, R15, 0x10, RZ, 0x3c, !PT ;  /* 0x000000100f037812 */ /* 0x001fc600078e3cff */
[----:B------:R1:W-:Y:S01]  /*1d40*/  STL [R1+0x130], RZ ;  /* 0x000130ff01007387 */ /* 0x0003e20000100800 */
[C---:B------:R-:W-:Y:S02]  /*1d50*/  LOP3.LUT R3, R15.reuse, 0x40, RZ, 0x3c, !PT ;  /* 0x000000400f037812 */ /* 0x040fe400078e3cff */
[----:B------:R-:W-:Y:S01]  /*1d60*/  LOP3.LUT R3, R15, 0x70, RZ, 0x3c, !PT ;  /* 0x000000700f037812 */ /* 0x000fe200078e3cff */
[----:B------:R1:W-:Y:S04]  /*1d70*/  STL [R1+0x134], RZ ;  /* 0x000134ff01007387 */ /* 0x0003e80000100800 */
[----:B------:R1:W-:Y:S04]  /*1d80*/  STL [R1+0x138], RZ ;  /* 0x000138ff01007387 */ /* 0x0003e80000100800 */
[----:B------:R1:W-:Y:S02]  /*1d90*/  STL [R1+0x13c], RZ ;  /* 0x00013cff01007387 */ /* 0x0003e40000100800 */
.L_x_2:
[C---:B------:R-:W-:Y:S01]  /*1da0*/  ISETP.GT.AND P1, PT, R0.reuse, 0x8, PT ;  /* 0x000000080000780c */ /* 0x040fe20003f24270 */
[----:B------:R-:W-:Y:S01]  /*1db0*/  IMAD.MOV.U32 R5, RZ, RZ, c[0x0][0x188] ;  /* 0x00006200ff057624 */ /* 0x000fe200078e00ff */
[----:B------:R-:W-:Y:S01]  /*1dc0*/  ISETP.GT.AND P0, PT, R0, RZ, PT ;  /* 0x000000ff0000720c */ /* 0x000fe20003f04270 */
[----:B------:R-:W-:Y:S01]  /*1dd0*/  IMAD.MOV.U32 R3, RZ, RZ, R2 ;  /* 0x000000ffff037224 */ /* 0x000fe200078e0002 */
[----:B------:R-:W-:Y:S01]  /*1de0*/  PRMT R7, RZ, 0x7610, R7 ;  /* 0x00007610ff077816 */ /* 0x000fe20000000007 */
[----:B------:R-:W-:Y:S01]  /*1df0*/  IMAD.SHL.U32 R5, R5, 0x8, RZ ;  /* 0x0000000805057824 */ /* 0x000fe200078e00ff */
[----:B------:R0:W-:Y:S01]  /*1e00*/  STL [R1+0x7e0], R18 ;  /* 0x0007e01201007387 */ /* 0x0001e20000100800 */
[----:B------:R-:W-:Y:S01]  /*1e10*/  IMAD.MOV.U32 R2, RZ, RZ, R4 ;  /* 0x000000ffff027224 */ /* 0x000fe200078e0004 */
[----:B------:R-:W-:-:S02]  /*1e20*/  PRMT R6, RZ, 0x7610, R6 ;  /* 0x00007610ff067816 */ /* 0x000fc40000000006 */
[----:B------:R2:W-:Y:S01]  /*1e30*/  STL [R1+0x7dc], R17 ;  /* 0x0007dc1101007387 */ /* 0x0005e20000100800 */
[----:B------:R-:W-:-:S03]  /*1e40*/  IMAD.WIDE R4, R5, 0x2, R2 ;  /* 0x0000000205047825 */ /* 0x000fc600078e0202 */
[----:B------:R-:W-:Y:S04]  /*1e50*/  STL [R1+0x7d8], R16 ;  /* 0x0007d81001007387 */ /* 0x000fe80000100800 */
[----:B------:R-:W3:Y:S04]  /*1e60*/  @P1 LDG.E.U16 R6, [R4.64] ;  /* 0x0000000404061981 */ /* 0x000ee8000c1e1500 */
[----:B------:R-:W4:Y:S01]  /*1e70*/  @P0 LDG.E.U16 R7, [R2.64] ;  /* 0x0000000402070981 */ /* 0x000f22000c1e1500 */
[----:B------:R-:W-:Y:S01]  /*1e80*/  ISETP.GT.AND P0, PT, R0, 0x1, PT ;  /* 0x000000010000780c */ /* 0x000fe20003f04270 */
[----:B------:R-:W-:-:S02]  /*1e90*/  IMAD.MOV.U32 R8, RZ, RZ, c[0x0][0x188] ;  /* 0x00006200ff087624 */ /* 0x000fc400078e00ff */
[----:B------:R-:W-:Y:S01]  /*1ea0*/  STL [R1+0x7d4], R15 ;  /* 0x0007d40f01007387 */ /* 0x000fe20000100800 */
[----:B0-----:R-:W-:-:S03]  /*1eb0*/  PRMT R18, RZ, 0x7610, R18 ;  /* 0x00007610ff127816 */ /* 0x001fc60000000012 */
[----:B------:R-:W-:Y:S01]  /*1ec0*/  STL [R1+0x7d0], R14 ;  /* 0x0007d00e01007387 */ /* 0x000fe20000100800 */
[----:B------:R-:W-:-:S03]  /*1ed0*/  IMAD.WIDE R8, R8, 0x2, R2 ;  /* 0x0000000208087825 */ /* 0x000fc600078e0202 */
[----:B-----5:R-:W-:Y:S04]  /*1ee0*/  STL [R1+0x7cc], R13 ;  /* 0x0007cc0d01007387 */ /* 0x020fe80000100800 */
[----:B------:R-:W-:Y:S04]  /*1ef0*/  STL [R1+0x7c8], R12 ;  /* 0x0007c80c01007387 */ /* 0x000fe80000100800 */
[----:B------:R-:W-:Y:S01]  /*1f00*/  STL [R1+0x784], R29 ;  /* 0x0007841d01007387 */ /* 0x000fe20000100800 */
[----:B------:R-:W-:-:S03]  /*1f10*/  ISETP.GT.AND P1, PT, R0, 0x2, PT ;  /* 0x000000020000780c */ /* 0x000fc60003f24270 */
[----:B------:R-:W-:Y:S01]  /*1f20*/  STL [R1+0x780], R28 ;  /* 0x0007801c01007387 */ /* 0x000fe20000100800 */
[----:B------:R-:W-:-:S03]  /*1f30*/  ISETP.GT.AND P3, PT, R0, 0x4, PT ;  /* 0x000000040000780c */ /* 0x000fc60003f64270 */
[----:B------:R0:W4:Y:S01]  /*1f40*/  @P0 LDG.E.U16 R18, [R8.64] ;  /* 0x0000000408120981 */ /* 0x000122000c1e1500 */
[----:B--2---:R-:W-:Y:S02]  /*1f50*/  PRMT R17, RZ, 0x7610, R17 ;  /* 0x00007610ff117816 */ /* 0x004fe40000000011 */
[----:B------:R-:W-:Y:S01]  /*1f60*/  ISETP.GT.AND P2, PT, R0, 0x3, PT ;  /* 0x000000030000780c */ /* 0x000fe20003f44270 */
[----:B0-----:R-:W-:Y:S01]  /*1f70*/  IMAD.MOV.U32 R9, RZ, RZ, c[0x0][0x188] ;  /* 0x00006200ff097624 */ /* 0x001fe200078e00ff */
[----:B------:R-:W-:-:S03]  /*1f80*/  PRMT R10, RZ, 0x7610, R10 ;  /* 0x00007610ff0a7816 */ /* 0x000fc6000000000a */
[----:B------:R-:W-:-:S04]  /*1f90*/  IMAD.SHL.U32 R9, R9, 0x4, RZ ;  /* 0x0000000409097824 */ /* 0x000fc800078e00ff */
[----:B------:R-:W-:Y:S01]  /*1fa0*/  IMAD.WIDE R8, R9, 0x2, R2 ;  /* 0x0000000209087825 */ /* 0x000fe200078e0202 */
[----:B------:R-:W-:-:S04]  /*1fb0*/  PRMT R11, RZ, 0x7610, R11 ;  /* 0x00007610ff0b7816 */ /* 0x000fc8000000000b */
[----:B------:R-:W2:Y:S04]  /*1fc0*/  @P3 LDG.E.U16 R10, [R8.64] ;  /* 0x00000004080a3981 */ /* 0x000ea8000c1e1500 */
[----:B---3--:R-:W-:Y:S04]  /*1fd0*/  STL [R1+0x30], R6 ;  /* 0x0000300601007387 */ /* 0x008fe80000100800 */
[----:B----4-:R0:W-:Y:S02]  /*1fe0*/  STL [R1+0x18], R7 ;  /* 0x0000180701007387 */ /* 0x0101e40000100800 */
[----:B0-----:R-:W-:-:S04]  /*1ff0*/  IMAD.MOV.U32 R7, RZ, RZ, c[0x0][0x188] ;  /* 0x00006200ff077624 */ /* 0x001fc800078e00ff */
[----:B------:R-:W-:Y:S02]  /*2000*/  IMAD.SHL.U32 R7, R7, 0x2, RZ ;  /* 0x0000000207077824 */ /* 0x000fe400078e00ff */
[----:B------:R-:W-:Y:S02]  /*2010*/  IMAD.MOV.U32 R6, RZ, RZ, c[0x0][0x188] ;  /* 0x00006200ff067624 */ /* 0x000fe400078e00ff */
[----:B------:R-:W-:-:S04]  /*2020*/  IMAD.WIDE R4, R7, 0x2, R2 ;  /* 0x0000000207047825 */ /* 0x000fc800078e0202 */
[----:B------:R-:W-:Y:S01]  /*2030*/  IMAD R6, R6, 0x3, RZ ;  /* 0x0000000306067824 */ /* 0x000fe200078e02ff */
[----:B------:R-:W3:Y:S03]  /*2040*/  @P1 LDG.E.U16 R17, [R4.64] ;  /* 0x0000000404111981 */ /* 0x000ee6000c1e1500 */
[----:B------:R-:W-:-:S05]  /*2050*/  IMAD.WIDE R6, R6, 0x2, R2 ;  /* 0x0000000206067825 */ /* 0x000fca00078e0202 */
[----:B------:R0:W4:Y:S04]  /*2060*/  @P2 LDG.E.U16 R11, [R6.64] ;  /* 0x00000004060b2981 */ /* 0x000128000c1e1500 */
[----:B------:R1:W-:Y:S01]  /*2070*/  STL [R1+0x40], R18 ;  /* 0x0000401201007387 */ /* 0x0003e20000100800 */
[C---:B------:R-:W-:Y:S02]  /*2080*/  ISETP.GT.AND P0, PT, R0.reuse, 0x5, PT ;  /* 0x000000050000780c */ /* 0x040fe40003f04270 */
[C---:B------:R-:W-:Y:S01]  /*2090*/  ISETP.GT.AND P1, PT, R0.reuse, 0x6, PT ;  /* 0x000000060000780c */ /* 0x040fe20003f24270 */
[----:B0-----:R-:W-:Y:S01]  /*20a0*/  IMAD.MOV.U32 R7, RZ, RZ, c[0x0][0x188] ;  /* 0x00006200ff077624 */ /* 0x001fe200078e00ff */
[----:B-1----:R-:W4:Y:S03]  /*20b0*/  LDL.LU R18, [R1+0x7e0] ;  /* 0x0007e00001127983 */ /* 0x002f260000300800 */
[----:B------:R-:W-:Y:S01]  /*20c0*/  IMAD R7, R7, 0x6, RZ ;  /* 0x0000000607077824 */ /* 0x000fe200078e02ff */
[----:B------:R-:W-:-:S02]  /*20d0*/  ISETP.GT.AND P2, PT, R0, 0x7, PT ;  /* 0x000000070000780c */ /* 0x000fc40003f44270 */
[----:B------:R-:W-:Y:S01]  /*20e0*/  PRMT R16, RZ, 0x7610, R16 ;  /* 0x00007610ff107816 */ /* 0x000fe20000000010 */
[----:B------:R-:W-:Y:S01]  /*20f0*/  IMAD.WIDE R6, R7, 0x2, R2 ;  /* 0x0000000207067825 */ /* 0x000fe200078e0202 */
[----:B------:R-:W-:Y:S02]  /*2100*/  PRMT R15, RZ, 0x7610, R15 ;  /* 0x00007610ff0f7816 */ /* 0x000fe4000000000f */
[C---:B------:R-:W-:Y:S02]  /*2110*/  ISETP.GT.AND P3, PT, R0.reuse, 0x9, PT ;  /* 0x000000090000780c */ /* 0x040fe40003f64270 */
[----:B------:R-:W-:Y:S02]  /*2120*/  PRMT R29, RZ, 0x7610, R29 ;  /* 0x00007610ff1d7816 */ /* 0x000fe4000000001d */
[----:B------:R0:W4:Y:S01]  /*2130*/  @P1 LDG.E.U16 R15, [R6.64] ;  /* 0x00000004060f1981 */ /* 0x000122000c1e1500 */
[----:B------:R-:W-:Y:S02]  /*2140*/  ISETP.GT.AND P1, PT, R0, 0xa, PT ;  /* 0x0000000a0000780c */ /* 0x000fe40003f24270 */
[----:B------:R-:W-:-:S02]  /*2150*/  PRMT R14, RZ, 0x7610, R14 ;  /* 0x00007610ff0e7816 */ /* 0x000fc4000000000e */
[----:B------:R-:W-:Y:S01]  /*2160*/  PRMT R13, RZ, 0x7610, R13 ;  /* 0x00007610ff0d7816 */ /* 0x000fe2000000000d */
[----:B0-----:R-:W-:-:S04]  /*2170*/  IMAD.MOV.U32 R7, RZ, RZ, c[0x0][0x188] ;  /* 0x00006200ff077624 */ /* 0x001fc800078e00ff */
[----:B------:R-:W-:-:S04]  /*2180*/  IMAD R7, R7, 0xb, RZ ;  /* 0x0000000b07077824 */ /* 0x000fc800078e02ff */
[----:B------:R-:W-:Y:S01]  /*2190*/  IMAD.WIDE R6, R7, 0x2, R2 ;  /* 0x0000000207067825 */ /* 0x000fe200078e0202 */
[----:B---3--:R0:W-:Y:S04]  /*21a0*/  STL [R1+0x3c], R17 ;  /* 0x00003c1101007387 */ /* 0x0081e80000100800 */
[----:B0-----:R-:W3:Y:S04]  /*21b0*/  LDL.LU R17, [R1+0x7dc] ;  /* 0x0007dc0001117983 */ /* 0x001ee80000300800 */
[----:B--2---:R0:W-:Y:S04]  /*21c0*/  STL [R1+0x34], R10 ;  /* 0x0000340a01007387 */ /* 0x0041e80000100800 */
[----:B----4-:R1:W-:Y:S01]  /*21d0*/  STL [R1+0x38], R11 ;  /* 0x0000380b01007387 */ /* 0x0103e20000100800 */
[----:B0-----:R-:W-:-:S04]  /*21e0*/  IMAD.MOV.U32 R10, RZ, RZ, c[0x0][0x188] ;  /* 0x00006200ff0a7624 */ /* 0x001fc800078e00ff */
[----:B------:R-:W-:Y:S02]  /*21f0*/  IMAD R10, R10, 0x5, RZ ;  /* 0x000000050a0a7824 */ /* 0x000fe400078e02ff */
[----:B-1----:R-:W-:Y:S02]  /*2200*/  IMAD.MOV.U32 R11, RZ, RZ, c[0x0][0x188] ;  /* 0x00006200ff0b7624 */ /* 0x002fe400078e00ff */
[----:B------:R-:W-:-:S04]  /*2210*/  IMAD.WIDE R4, R10, 0x2, R2 ;  /* 0x000000020a047825 */ /* 0x000fc800078e0202 */
[----:B------:R-:W-:Y:S01]  /*2220*/  IMAD.MOV.U32 R10, RZ, RZ, c[0x0][0x188] ;  /* 0x00006200ff0a7624 */ /* 0x000fe200078e00ff */
[----:B------:R0:W2:Y:S01]  /*2230*/  @P0 LDG.E.U16 R16, [R4.64] ;  /* 0x0000000404100981 */ /* 0x0000a2000c1e1500 */
[----:B------:R-:W-:Y:S02]  /*2240*/  IMAD R11, R11, 0x7, RZ ;  /* 0x000000070b0b7824 */ /* 0x000fe400078e02ff */
[----:B------:R-:W-:Y:S02]  /*2250*/  IMAD R10, R10, 0x9, RZ ;  /* 0x000000090a0a7824 */ /* 0x000fe400078e02ff */
[----:B------:R-:W-:-:S04]  /*2260*/  IMAD.WIDE R8, R11, 0x2, R2 ;  /* 0x000000020b087825 */ /* 0x000fc800078e0202 */
[----:B0-----:R-:W-:Y:S01]  /*2270*/  IMAD.MOV.U32 R5, RZ, RZ, c[0x0][0x188] ;  /* 0x00006200ff057624 */ /* 0x001fe200078e00ff */
[----:B------:R0:W4:Y:S01]  /*2280*/  @P2 LDG.E.U16 R29, [R8.64] ;  /* 0x00000004081d2981 */ /* 0x000122000c1e1500 */
[----:B------:R-:W-:Y:S01]  /*2290*/  IMAD.WIDE R10, R10, 0x2, R2 ;  /* 0x000000020a0a7825 */ /* 0x000fe200078e0202 */
[----:B------:R-:W-:-:S03]  /*22a0*/  ISETP.GT.AND P2, PT, R0, 0xb, PT ;  /* 0x0000000b0000780c */ /* 0x000fc60003f44270 */
[----:B------:R-:W-:Y:S01]  /*22b0*/  IMAD R5, R5, 0xa, RZ ;  /* 0x0000000a05057824 */ /* 0x000fe200078e02ff */
[----:B------:R1:W3:Y:S03]  /*22c0*/  @P3 LDG.E.U16 R14, [R10.64] ;  /* 0x000000040a0e3981 */ /* 0x0002e6000c1e1500 */
[----:B------:R-:W-:-:S05]  /*22d0*/  IMAD.WIDE R4, R5, 0x2, R2 ;  /* 0x0000000205047825 */ /* 0x000fca00078e0202 */
[----:B------:R0:W3:Y:S01]  /*22e0*/  @P1 LDG.E.U16 R13, [R4.64] ;  /* 0x00000004040d1981 */ /* 0x0000e2000c1e1500 */
[----:B-1----:R-:W-:-:S05]  /*22f0*/  PRMT R10, RZ, 0x7610, R10 ;  /* 0x00007610ff0a7816 */ /* 0x002fca000000000a */
[----:B0-----:R-:W-:-:S06]  /*2300*/  IMAD.MOV.U32 R5, RZ, RZ, R10 ;  /* 0x000000ffff057224 */ /* 0x001fcc00078e000a */
[----:B------:R0:W3:Y:S01]  /*2310*/  @P2 LDG.E.U16 R5, [R6.64] ;  /* 0x0000000406052981 */ /* 0x0000e2000c1e1500 */
[C---:B------:R-:W-:Y:S01]  /*2320*/  ISETP.GT.AND P3, PT, R0.reuse, 0xc, PT ;  /* 0x0000000c0000780c */ /* 0x040fe20003f64270 */
[----:B------:R-:W-:Y:S01]  /*2330*/  IMAD.MOV.U32 R9, RZ, RZ, c[0x0][0x188] ;  /* 0x00006200ff097624 */ /* 0x000fe200078e00ff */
[C---:B------:R-:W-:Y:S01]  /*2340*/  ISETP.GT.AND P4, PT, R0.reuse, 0xd, PT ;  /* 0x0000000d0000780c */ /* 0x040fe20003f84270 */
[----:B------:R-:W-:Y:S01]  /*2350*/  IMAD.MOV.U32 R11, RZ, RZ, c[0x0][0x188] ;  /* 0x00006200ff0b7624 */ /* 0x000fe200078e00ff */
[----:B------:R-:W-:Y:S01]  /*2360*/  ISETP.GT.AND P0, PT, R0, 0xe, PT ;  /* 0x0000000e0000780c */ /* 0x000fe20003f04270 */
[----:B------:R-:W-:Y:S02]  /*2370*/  IMAD R9, R9, 0xc, RZ ;  /* 0x0000000c09097824 */ /* 0x000fe400078e02ff */
[----:B------:R-:W-:Y:S01]  /*2380*/  IMAD R11, R11, 0xd, RZ ;  /* 0x0000000d0b0b7824 */ /* 0x000fe200078e02ff */
[----:B------:R-:W-:Y:S01]  /*2390*/  PRMT R12, RZ, 0x7610, R12 ;  /* 0x00007610ff0c7816 */ /* 0x000fe2000000000c */
[----:B------:R-:W-:Y:S01]  /*23a0*/  IMAD.WIDE R8, R9, 0x2, R2 ;  /* 0x0000000209087825 */ /* 0x000fe200078e0202 */
[----:B0-----:R-:W-:Y:S01]  /*23b0*/  PRMT R7, RZ, 0x7610, R7 ;  /* 0x00007610ff077816 */ /* 0x001fe20000000007 */
[----:B--2---:R0:W-:Y:S04]  /*23c0*/  STL [R1+0x2c], R16 ;  /* 0x00002c1001007387 */ /* 0x0041e80000100800 */
[----:B0-----:R-:W2:Y:S04]  /*23d0*/  LDL.LU R16, [R1+0x7d8] ;  /* 0x0007d80001107983 */ /* 0x001ea80000300800 */
[----:B------:R0:W-:Y:S04]  /*23e0*/  STL [R1+0x28], R15 ;  /* 0x0000280f01007387 */ /* 0x0001e80000100800 */
[----:B0-----:R-:W2:Y:S04]  /*23f0*/  LDL.LU R15, [R1+0x7d4] ;  /* 0x0007d400010f7983 */ /* 0x001ea80000300800 */
[----:B----4-:R-:W-:Y:S04]  /*2400*/  STL [R1+0x788], R29 ;  /* 0x0007881d01007387 */ /* 0x010fe80000100800 */
[----:B---3--:R0:W-:Y:S04]  /*2410*/  STL [R1+0x20], R14 ;  /* 0x0000200e01007387 */ /* 0x0081e80000100800 */
[----:B0-----:R-:W3:Y:S04]  /*2420*/  LDL.LU R14, [R1+0x7d0] ;  /* 0x0007d000010e7983 */ /* 0x001ee80000300800 */
[----:B------:R0:W-:Y:S04]  /*2430*/  STL.S16 [R1+0x10], R10 ;  /* 0x0000100a01007387 */ /* 0x0001e80000100600 */
[----:B------:R1:W-:Y:S01]  /*2440*/  STL [R1+0x14], R13 ;  /* 0x0000140d01007387 */ /* 0x0003e20000100800 */
[----:B------:R-:W-:Y:S01]  /*2450*/  PRMT R29, RZ, 0x7610, R29 ;  /* 0x00007610ff1d7816 */ /* 0x000fe2000000001d */
[----:B0-----:R-:W-:-:S05]  /*2460*/  IMAD.WIDE R10, R11, 0x2, R2 ;  /* 0x000000020b0a7825 */ /* 0x001fca00078e0202 */
[----:B------:R0:W4:Y:S04]  /*2470*/  @P3 LDG.E.U16 R29, [R8.64] ;  /* 0x00000004081d3981 */ /* 0x000128000c1e1500 */
[----:B-1----:R-:W2:Y:S04]  /*2480*/  LDL.LU R13, [R1+0x7cc] ;  /* 0x0007cc00010d7983 */ /* 0x002ea80000300800 */
[----:B------:R1:W-:Y:S04]  /*2490*/  @P2 STL [R1+0x10], R5 ;  /* 0x0000100501002387 */ /* 0x0003e80000100800 */
[----:B------:R-:W2:Y:S01]  /*24a0*/  @P4 LDG.E.U16 R12, [R10.64] ;  /* 0x000000040a0c4981 */ /* 0x000ea2000c1e1500 */
[----:B-1----:R-:W-:-:S04]  /*24b0*/  IMAD.MOV.U32 R5, RZ, RZ, c[0x0][0x188] ;  /* 0x00006200ff057624 */ /* 0x002fc800078e00ff */
[----:B------:R-:W-:-:S04]  /*24c0*/  IMAD R5, R5, 0xe, RZ ;  /* 0x0000000e05057824 */ /* 0x000fc800078e02ff */
[----:B------:R-:W-:-:S05]  /*24d0*/  IMAD.WIDE R4, R5, 0x2, R2 ;  /* 0x0000000205047825 */ /* 0x000fca00078e0202 */
[----:B------:R1:W3:Y:S01]  /*24e0*/  @P0 LDG.E.U16 R7, [R4.64] ;  /* 0x0000000404070981 */ /* 0x0002e2000c1e1500 */
[C---:B------:R-:W-:Y:S01]  /*24f0*/  ISETP.GT.AND P1, PT, R0.reuse, 0xf, PT ;  /* 0x0000000f0000780c */ /* 0x040fe20003f24270 */
[----:B------:R-:W-:Y:S01]  /*2500*/  IMAD.MOV.U32 R6, RZ, RZ, c[0x0][0x188] ;  /* 0x00006200ff067624 */ /* 0x000fe200078e00ff */
[----:B------:R-:W-:Y:S01]  /*2510*/  ISETP.GT.AND P3, PT, R0, 0x11, PT ;  /* 0x000000110000780c */ /* 0x000fe20003f64270 */
[----:B0-----:R-:W-:Y:S02]  /*2520*/  IMAD.MOV.U32 R9, RZ, RZ, c[0x0][0x188] ;  /* 0x00006200ff097624 */ /* 0x001fe400078e00ff */
[----:B------:R-:W-:Y:S01]  /*2530*/  IMAD R6, R6, 0xf, RZ ;  /* 0x0000000f06067824 */ /* 0x000fe200078e02ff */
[----:B------:R-:W-:Y:S01]  /*2540*/  PRMT R28, RZ, 0x7610, R28 ;  /* 0x00007610ff1c7816 */ /* 0x000fe2000000001c */
[----:B------:R-:W-:Y:S02]  /*2550*/  IMAD R9, R9, 0x11, RZ ;  /* 0x0000001109097824 */ /* 0x000fe400078e02ff */
[----:B-1----:R-:W-:Y:S01]  /*2560*/  IMAD.WIDE R4, R6, 0x2, R2 ;  /* 0x0000000206047825 */ /* 0x002fe200078e0202 */
[----:B------:R-:W-:-:S03]  /*2570*/  PRMT R26, RZ, 0x7610, R26 ;  /* 0x00007610ff1a7816 */ /* 0x000fc6000000001a */
[----:B------:R-:W-:Y:S01]  /*2580*/  IMAD.WIDE R8, R9, 0x2, R2 ;  /* 0x0000000209087825 */ /* 0x000fe200078e0202 */
[----:B------:R0:W3:Y:S04]  /*2590*/  @P1 LDG.E.U16 R28, [R4.64] ;  /* 0x00000004041c1981 */ /* 0x0000e8000c1e1500 */
[----:B------:R-:W3:Y:S01]  /*25a0*/  @P3 LDG.E.U16 R26, [R8.64] ;  /* 0x00000004081a3981 */ /* 0x000ee2000c1e1500 */
[C---:B------:R-:W-:Y:S02]  /*25b0*/  ISETP.GT.AND P2, PT, R0.reuse, 0x10, PT ;  /* 0x000000100000780c */ /* 0x040fe40003f44270 */
[C---:B------:R-:W-:Y:S02]  /*25c0*/  ISETP.GT.AND P0, PT, R0.reuse, 0x12, PT ;  /* 0x000000120000780c */ /* 0x040fe40003f04270 */
[----:B------:R-:W-:Y:S01]  /*25d0*/  ISETP.GT.AND P4, PT, R0, 0x13, PT ;  /* 0x000000130000780c */ /* 0x000fe20003f84270 */
[----:B0-----:R-:W-:Y:S01]  /*25e0*/  IMAD.MOV.U32 R5, RZ, RZ, c[0x0][0x188] ;  /* 0x00006200ff057624 */ /* 0x001fe200078e00ff */
[----:B------:R-:W-:-:S03]  /*25f0*/  PRMT R27, RZ, 0x7610, R27 ;  /* 0x00007610ff1b7816 */ /* 0x000fc6000000001b */
[----:B------:R-:W-:Y:S01]  /*2600*/  IMAD R5, R5, 0x12, RZ ;  /* 0x0000001205057824 */ /* 0x000fe200078e02ff */
[----:B------:R-:W-:Y:S02]  /*2610*/  PRMT R25, RZ, 0x7610, R25 ;  /* 0x00007610ff197816 */ /* 0x000fe40000000019 */
[----:B------:R-:W-:Y:S01]  /*2620*/  PRMT R24, RZ, 0x7610, R24 ;  /* 0x00007610ff187816 */ /* 0x000fe20000000018 */
[----:B------:R-:W-:-:S05]  /*2630*/  IMAD.WIDE R4, R5, 0x2, R2 ;  /* 0x0000000205047825 */ /* 0x000fca00078e0202 */
[----:B------:R0:W3:Y:S04]  /*2640*/  @P0 LDG.E.U16 R25, [R4.64] ;  /* 0x0000000404190981 */ /* 0x0000e8000c1e1500 */
[----:B----4-:R1:W-:Y:S04]  /*2650*/  STL [R1+0x78c], R29 ;  /* 0x00078c1d01007387 */ /* 0x0103e80000100800 */
[----:B--2---:R2:W-:Y:S01]  /*2660*/  STL [R1+0x8], R12 ;  /* 0x0000080c01007387 */ /* 0x0045e20000100800 */
[----:B-1----:R-:W-:-:S03]  /*2670*/  IMAD.MOV.U32 R29, RZ, RZ, c[0x0][0x188] ;  /* 0x00006200ff1d7624 */ /* 0x002fc600078e00ff */
[----:B--2---:R-:W2:Y:S04]  /*2680*/  LDL.LU R12, [R1+0x7c8] ;  /* 0x0007c800010c7983 */ /* 0x004ea80000300800 */
[----:B---3--:R1:W-:Y:S02]  /*2690*/  STL [R1+0x4], R7 ;  /* 0x0000040701007387 */ /* 0x0083e40000100800 */
[----:B-1----:R-:W-:-:S04]  /*26a0*/  IMAD.MOV.U32 R7, RZ, RZ, c[0x0][0x188] ;  /* 0x00006200ff077624 */ /* 0x002fc800078e00ff */
[----:B------:R-:W-:Y:S02]  /*26b0*/  IMAD.SHL.U32 R7, R7, 0x10, RZ ;  /* 0x0000001007077824 */ /* 0x000fe400078e00ff */
[----:B------:R-:W-:Y:S02]  /*26c0*/  IMAD R29, R29, 0x13, RZ ;  /* 0x000000131d1d7824 */ /* 0x000fe400078e02ff */
[----:B------:R-:W-:-:S05]  /*26d0*/  IMAD.WIDE R6, R7, 0x2, R2 ;  /* 0x0000000207067825 */ /* 0x000fca00078e0202 */
[----:B------:R1:W3:Y:S02]  /*26e0*/  @P2 LDG.E.U16 R27, [R6.64] ;  /* 0x00000004061b2981 */ /* 0x0002e4000c1e1500 */
[----:B-1----:R-:W-:-:S05]  /*26f0*/  IMAD.WIDE R6, R29, 0x2, R2 ;  /* 0x000000021d067825 */ /* 0x002fca00078e0202 */
[----:B------:R1:W4:Y:S01]  /*2700*/  @P4 LDG.E.U16 R24, [R6.64] ;  /* 0x0000000406184981 */ /* 0x000322000c1e1500 */
[----:B------:R-:W-:-:S03]  /*2710*/  ISETP.GT.AND P1, PT, R0, 0x14, PT ;  /* 0x000000140000780c */ /* 0x000fc60003f24270 */
[----:B------:R0:W-:Y:S01]  /*2720*/  STL [R1+0x790], R28 ;  /* 0x0007901c01007387 */ /* 0x0001e20000100800 */
[----:B------:R-:W-:-:S03]  /*2730*/  PRMT R23, RZ, 0x7610, R23 ;  /* 0x00007610ff177816 */ /* 0x000fc60000000017 */
[----:B------:R1:W-:Y:S01]  /*2740*/  STL [R1+0x7a4], R26 ;  /* 0x0007a41a01007387 */ /* 0x0003e20000100800 */
[----:B0-----:R-:W-:-:S04]  /*2750*/  IMAD.MOV.U32 R28, RZ, RZ, c[0x0][0x188] ;  /* 0x00006200ff1c7624 */ /* 0x001fc800078e00ff */
[----:B------:R-:W-:Y:S02]  /*2760*/  IMAD R28, R28, 0x14, RZ ;  /* 0x000000141c1c7824 */ /* 0x000fe400078e02ff */
[----:B-1----:R-:W-:Y:S01]  /*2770*/  IMAD.MOV.U32 R26, RZ, RZ, c[0x0][0x188] ;  /* 0x00006200ff1a7624 */ /* 0x002fe200078e00ff */
[----:B------:R-:W-:Y:S01]  /*2780*/  ISETP.GT.AND P0, PT, R0, 0x16, PT ;  /* 0x000000160000780c */ /* 0x000fe20003f04270 */
[----:B------:R-:W-:-:S04]  /*2790*/  IMAD.WIDE R4, R28, 0x2, R2 ;  /* 0x000000021c047825 */ /* 0x000fc800078e0202 */
[----:B------:R-:W-:Y:S01]  /*27a0*/  IMAD R26, R26, 0x16, RZ ;  /* 0x000000161a1a7824 */ /* 0x000fe200078e02ff */
[----:B------:R0:W2:Y:S01]  /*27b0*/  @P1 LDG.E.U16 R23, [R4.64] ;  /* 0x0000000404171981 */ /* 0x0000a2000c1e1500 */
[----:B------:R-:W-:Y:S02]  /*27c0*/  PRMT R21, RZ, 0x7610, R21 ;  /* 0x00007610ff157816 */ /* 0x000fe40000000015 */
[----:B------:R-:W-:Y:S01]  /*27d0*/  ISETP.GT.AND P1, PT, R0, 0x17, PT ;  /* 0x000000170000780c */ /* 0x000fe20003f24270 */
[----:B0-----:R-:W-:-:S04]  /*27e0*/  IMAD.WIDE R4, R26, 0x2, R2 ;  /* 0x000000021a047825 */ /* 0x001fc800078e0202 */
[----:B------:R-:W-:Y:S01]  /*27f0*/  IMAD.MOV.U32 R26, RZ, RZ, c[0x0][0x188] ;  /* 0x00006200ff1a7624 */ /* 0x000fe200078e00ff */
[----:B------:R0:W2:Y:S03]  /*2800*/  @P0 LDG.E.U16 R21, [R4.64] ;  /* 0x0000000404150981 */ /* 0x0000a6000c1e1500 */
[----:B------:R-:W-:Y:S01]  /*2810*/  IMAD R26, R26, 0x17, RZ ;  /* 0x000000171a1a7824 */ /* 0x000fe200078e02ff */
[----:B------:R-:W-:Y:S02]  /*2820*/  ISETP.GT.AND P0, PT, R0, 0x18, PT ;  /* 0x000000180000780c */ /* 0x000fe40003f04270 */
[----:B------:R-:W-:Y:S01]  /*2830*/  PRMT R20, RZ, 0x7610, R20 ;  /* 0x00007610ff147816 */ /* 0x000fe20000000014 */
[----:B0-----:R-:W-:-:S04]  /*2840*/  IMAD.WIDE R4, R26, 0x2, R2 ;  /* 0x000000021a047825 */ /* 0x001fc800078e0202 */
[----:B------:R-:W-:Y:S01]  /*2850*/  IMAD.MOV.U32 R26, RZ, RZ, c[0x0][0x188] ;  /* 0x00006200ff1a7624 */ /* 0x000fe200078e00ff */
[----:B------:R-:W-:Y:S03]  /*2860*/  STL [R1+0x798], R25 ;  /* 0x0007981901007387 */ /* 0x000fe60000100800 */
[----:B------:R-:W-:Y:S01]  /*2870*/  IMAD R26, R26, 0x18, RZ ;  /* 0x000000181a1a7824 */ /* 0x000fe200078e02ff */
[----:B------:R0:W3:Y:S01]  /*2880*/  @P1 LDG.E.U16 R20, [R4.64] ;  /* 0x0000000404141981 */ /* 0x0000e2000c1e1500 */
[----:B------:R-:W-:Y:S02]  /*2890*/  PRMT R19, RZ, 0x7610, R19 ;  /* 0x00007610ff137816 */ /* 0x000fe40000000013 */
[C---:B------:R-:W-:Y:S01]  /*28a0*/  ISETP.GT.AND P1, PT, R0.reuse, 0x19, PT ;  /* 0x000000190000780c */ /* 0x040fe20003f24270 */
[----:B------:R-:W-:Y:S01]  /*28b0*/  IMAD.MOV.U32 R29, RZ, RZ, c[0x0][0x188] ;  /* 0x00006200ff1d7624 */ /* 0x000fe200078e00ff */
[----:B------:R-:W-:Y:S01]  /*28c0*/  ISETP.GT.AND P2, PT, R0, 0x15, PT ;  /* 0x000000150000780c */ /* 0x000fe20003f44270 */
[----:B0-----:R-:W-:Y:S01]  /*28d0*/  IMAD.WIDE R4, R26, 0x2, R2 ;  /* 0x000000021a047825 */ /* 0x001fe200078e0202 */
[----:B------:R-:W-:-:S04]  /*28e0*/  PRMT R18, RZ, 0x7610, R18 ;  /* 0x00007610ff127816 */ /* 0x000fc80000000012 */
[----:B------:R0:W3:Y:S01]  /*28f0*/  @P0 LDG.E.U16 R19, [R4.64] ;  /* 0x0000000404130981 */ /* 0x0000e2000c1e1500 */
[----:B------:R-:W-:Y:S01]  /*2900*/  IMAD R29, R29, 0x15, RZ ;  /* 0x000000151d1d7824 */ /* 0x000fe200078e02ff */
[----:B------:R-:W-:Y:S02]  /*2910*/  PRMT R22, RZ, 0x7610, R22 ;  /* 0x00007610ff167816 */ /* 0x000fe40000000016 */
[----:B------:R-:W-:Y:S01]  /*2920*/  ISETP.GT.AND P0, PT, R0, 0x1a, PT ;  /* 0x0000001a0000780c */ /* 0x000fe20003f04270 */
[----:B------:R-:W-:Y:S01]  /*2930*/  IMAD.WIDE R6, R29, 0x2, R2 ;  /* 0x000000021d067825 */ /* 0x000fe200078e0202 */
[----:B------:R-:W-:-:S04]  /*2940*/  PRMT R17, RZ, 0x7610, R17 ;  /* 0x00007610ff117816 */ /* 0x000fc80000000011 */
[----:B------:R-:W3:Y:S01]  /*2950*/  @P2 LDG.E.U16 R22, [R6.64] ;  /* 0x0000000406162981 */ /* 0x000ee2000c1e1500 */
[----:B------:R-:W-:-:S03]  /*2960*/  PRMT R16, RZ, 0x7610, R16 ;  /* 0x00007610ff107816 */ /* 0x000fc60000000010 */
[----:B----4-:R1:W-:Y:S02]  /*2970*/  STL [R1+0x794], R24 ;  /* 0x0007941801007387 */ /* 0x0103e40000100800 */
[----:B-1----:R-:W-:-:S04]  /*2980*/  IMAD.MOV.U32 R24, RZ, RZ, c[0x0][0x188] ;  /* 0x00006200ff187624 */ /* 0x002fc800078e00ff */
[----:B------:R-:W-:-:S04]  /*2990*/  IMAD R24, R24, 0x19, RZ ;  /* 0x0000001918187824 */ /* 0x000fc800078e02ff */
[----:B0-----:R-:W-:-:S04]  /*29a0*/  IMAD.WIDE R4, R24, 0x2, R2 ;  /* 0x0000000218047825 */ /* 0x001fc800078e0202 */
[----:B------:R-:W-:Y:S01]  /*29b0*/  IMAD.MOV.U32 R24, RZ, RZ, c[0x0][0x188] ;  /* 0x00006200ff187624 */ /* 0x000fe200078e00ff */
[----:B------:R0:W4:Y:S03]  /*29c0*/  @P1 LDG.E.U16 R18, [R4.64] ;  /* 0x0000000404121981 */ /* 0x000126000c1e1500 */
[----:B------:R-:W-:Y:S01]  /*29d0*/  IMAD R24, R24, 0x1a, RZ ;  /* 0x0000001a18187824 */ /* 0x000fe200078e02ff */
[----:B------:R-:W-:-:S03]  /*29e0*/  ISETP.GT.AND P1, PT, R0, 0x1b, PT ;  /* 0x0000001b0000780c */ /* 0x000fc60003f24270 */
[----:B0-----:R-:W-:-:S04]  /*29f0*/  IMAD.WIDE R4, R24, 0x2, R2 ;  /* 0x0000000218047825 */ /* 0x001fc800078e0202 */
[----:B------:R-:W-:Y:S01]  /*2a00*/  IMAD.MOV.U32 R24, RZ, RZ, c[0x0][0x188] ;  /* 0x00006200ff187624 */ /* 0x000fe200078e00ff */
[----:B------:R0:W4:Y:S03]  /*2a10*/  @P0 LDG.E.U16 R17, [R4.64] ;  /* 0x0000000404110981 */ /* 0x000126000c1e1500 */
[----:B------:R-:W-:-:S04]  /*2a20*/  IMAD R24, R24, 0x1b, RZ ;  /* 0x0000001b18187824 */ /* 0x000fc800078e02ff */
[----:B0-----:R-:W-:-:S05]  /*2a30*/  IMAD.WIDE R4, R24, 0x2, R2 ;  /* 0x0000000218047825 */ /* 0x001fca00078e0202 */
[----:B------:R0:W4:Y:S04]  /*2a40*/  @P1 LDG.E.U16 R16, [R4.64] ;  /* 0x0000000404101981 */ /* 0x000128000c1e1500 */
[----:B--2---:R1:W-:Y:S01]  /*2a50*/  STL [R1+0x79c], R23 ;  /* 0x00079c1701007387 */ /* 0x0043e20000100800 */
[----:B------:R-:W-:Y:S01]  /*2a60*/  ISETP.GT.AND P0, PT, R0, 0x1c, PT ;  /* 0x0000001c0000780c */ /* 0x000fe20003f04270 */
[----:B-1----:R-:W-:-:S04]  /*2a70*/  IMAD.MOV.U32 R23, RZ, RZ, c[0x0][0x188] ;  /* 0x00006200ff177624 */ /* 0x002fc800078e00ff */
[----:B------:R-:W-:Y:S01]  /*2a80*/  IMAD R23, R23, 0x1c, RZ ;  /* 0x0000001c17177824 */ /* 0x000fe200078e02ff */
[----:B------:R-:W-:-:S03]  /*2a90*/  ISETP.GT.AND P1, PT, R0, 0x1d, PT ;  /* 0x0000001d0000780c */ /* 0x000fc60003f24270 */
[----:B0-----:R-:W-:Y:S01]  /*2aa0*/  IMAD.WIDE R4, R23, 0x2, R2 ;  /* 0x0000000217047825 */ /* 0x001fe200078e0202 */
[----:B------:R-:W-:-:S03]  /*2ab0*/  PRMT R15, RZ, 0x7610, R15 ;  /* 0x00007610ff0f7816 */ /* 0x000fc6000000000f */
[----:B------:R-:W-:Y:S01]  /*2ac0*/  IMAD.MOV.U32 R23, RZ, RZ, c[0x0][0x188] ;  /* 0x00006200ff177624 */ /* 0x000fe200078e00ff */
[----:B------:R-:W-:Y:S02]  /*2ad0*/  PRMT R14, RZ, 0x7610, R14 ;  /* 0x00007610ff0e7816 */ /* 0x000fe4000000000e */
[----:B------:R0:W2:Y:S01]  /*2ae0*/  @P0 LDG.E.U16 R15, [R4.64] ;  /* 0x00000004040f0981 */ /* 0x0000a2000c1e1500 */
[----:B------:R-:W-:-:S03]  /*2af0*/  IMAD R23, R23, 0x1d, RZ ;  /* 0x0000001d17177824 */ /* 0x000fc600078e02ff */
[----:B---3--:R1:W-:Y:S01]  /*2b00*/  STL [R1+0x7a0], R22 ;  /* 0x0007a01601007387 */ /* 0x0083e20000100800 */
[----:B0-----:R-:W-:-:S03]  /*2b10*/  IMAD.WIDE R4, R23, 0x2, R2 ;  /* 0x0000000217047825 */ /* 0x001fc600078e0202 */
[----:B------:R0:W-:Y:S04]  /*2b20*/  STL [R1+0x7a8], R21 ;  /* 0x0007a81501007387 */ /* 0x0001e80000100800 */
[----:B------:R3:W2:Y:S04]  /*2b30*/  @P1 LDG.E.U16 R14, [R4.64] ;  /* 0x00000004040e1981 */ /* 0x0006a8000c1e1500 */
[----:B----4-:R-:W-:Y:S04]  /*2b40*/  STL.64 [R1+0x7b0], R18 ;  /* 0x0007b01201007387 */ /* 0x010fe80000100a00 */
[----:B-1----:R-:W4:Y:S04]  /*2b50*/  LDL.LU R22, [R1+0x1c] ;  /* 0x00001c0001167983 */ /* 0x002f280000300800 */
[----:B0-----:R-:W4:Y:S04]  /*2b60*/  LDL.LU R21, [R1+0x44] ;  /* 0x0000440001157983 */ /* 0x001f280000300800 */
[----:B------:R0:W-:Y:S04]  /*2b70*/  STL.64 [R1+0x7b8], R16 ;  /* 0x0007b81001007387 */ /* 0x0001e80000100a00 */
[----:B0-----:R-:W4:Y:S04]  /*2b80*/  LDL.LU R16, [R1+0x4c] ;  /* 0x00004c0001107983 */ /* 0x001f280000300800 */
[----:B------:R-:W0:Y:S01]  /*2b90*/  S2R R29, SR_TID.X ;  /* 0x00000000001d7919 */ /* 0x000e220000002100 */
[----:B------:R-:W-:Y:S01]  /*2ba0*/  ISETP.GT.AND P0, PT, R0, 0x1e, PT ;  /* 0x0000001e0000780c */ /* 0x000fe20003f04270 */
[----:B------:R-:W-:Y:S01]  /*2bb0*/  IMAD.MOV.U32 R24, RZ, RZ, c[0x0][0x188] ;  /* 0x00006200ff187624 */ /* 0x000fe200078e00ff */
[----:B------:R-:W-:Y:S01]  /*2bc0*/  PRMT R13, RZ, 0x7610, R13 ;  /* 0x00007610ff0d7816 */ /* 0x000fe2000000000d */
[----:B------:R-:W-:Y:S01]  /*2bd0*/  IMAD.MOV.U32 R18, RZ, RZ, c[0x0][0x188] ;  /* 0x00006200ff127624 */ /* 0x000fe200078e00ff */
[----:B------:R-:W4:Y:S01]  /*2be0*/  LDL.LU R19, [R1+0x48] ;  /* 0x0000480001137983 */ /* 0x000f220000300800 */
[----:B------:R-:W-:Y:S01]  /*2bf0*/  IMAD R24, R24, 0x1e, RZ ;  /* 0x0000001e18187824 */ /* 0x000fe200078e02ff */
[----:B------:R-:W-:Y:S01]  /*2c00*/  ISETP.GT.AND P1, PT, R0, 0x1f, PT ;  /* 0x0000001f0000780c */ /* 0x000fe20003f24270 */
[----:B------:R-:W-:-:S02]  /*2c10*/  IMAD R18, R18, 0x1f, RZ ;  /* 0x0000001f12127824 */ /* 0x000fc400078e02ff */
[----:B---3--:R-:W-:Y:S01]  /*2c20*/  IMAD.WIDE R4, R24, 0x2, R2 ;  /* 0x0000000218047825 */ /* 0x008fe200078e0202 */
[----:B------:R-:W-:-:S04]  /*2c30*/  PRMT R12, RZ, 0x7610, R12 ;  /* 0x00007610ff0c7816 */ /* 0x000fc8000000000c */
[----:B------:R1:W3:Y:S04]  /*2c40*/  @P0 LDG.E.U16 R13, [R4.64] ;  /* 0x00000004040d0981 */ /* 0x0002e8000c1e1500 */
[----:B--2---:R2:W-:Y:S01]  /*2c50*/  STL.64 [R1+0x7c0], R14 ;  /* 0x0007c00e01007387 */ /* 0x0045e20000100a00 */
[----:B-1----:R-:W-:-:S03]  /*2c60*/  IMAD.WIDE R4, R18, 0x2, R2 ;  /* 0x0000000212047825 */ /* 0x002fc600078e0202 */
[----:B------:R-:W-:Y:S01]  /*2c70*/  STL [R1+0x380], R0 ;  /* 0x0003800001007387 */ /* 0x000fe20000100800 */
[----:B0-----:R-:W-:-:S03]  /*2c80*/  LOP3.LUT R23, R29, 0x1f, RZ, 0xc0, !PT ;  /* 0x0000001f1d177812 */ /* 0x001fc600078ec0ff */
[----:B------:R0:W3:Y:S04]  /*2c90*/  @P1 LDG.E.U16 R12, [R4.64] ;  /* 0x00000004040c1981 */ /* 0x0000e8000c1e1500 */
[----:B--2---:R-:W2:Y:S04]  /*2ca0*/  LDL.LU R15, [R1+0x50] ;  /* 0x00005000010f7983 */ /* 0x004ea80000300800 */
[----:B------:R-:W3:Y:S04]  /*2cb0*/  LDL.LU R14, [R1+0x54] ;  /* 0x00005400010e7983 */ /* 0x000ee80000300800 */
[----:B------:R4:W-:Y:S01]  /*2cc0*/  STL.64 [R1+0x350], R2 ;  /* 0x0003500201007387 */ /* 0x0009e20000100a00 */
[----:B------:R-:W-:-:S03]  /*2cd0*/  IMAD R18, R23, c[0x0][0x18c], RZ ;  /* 0x0000630017127a24 */ /* 0x000fc600078e02ff */
[----:B------:R-:W3:Y:S01]  /*2ce0*/  LDL.LU R17, [R1+0x5c] ;  /* 0x00005c0001117983 */ /* 0x000ee20000300800 */
[----:B------:R-:W-:Y:S02]  /*2cf0*/  ISETP.GE.AND P0, PT, R23, R0, PT ;  /* 0x000000001700720c */ /* 0x000fe40003f06270 */
[----:B------:R-:W-:Y:S02]  /*2d00*/  PRMT R11, RZ, 0x7610, R11 ;  /* 0x00007610ff0b7816 */ /* 0x000fe4000000000b */
[----:B------:R-:W-:Y:S01]  /*2d10*/  PRMT R10, RZ, 0x7610, R10 ;  /* 0x00007610ff0a7816 */ /* 0x000fe2000000000a */
[----:B----4-:R-:W-:Y:S02]  /*2d20*/  IMAD.MOV.U32 R3, RZ, RZ, R22 ;  /* 0x000000ffff037224 */ /* 0x010fe400078e0016 */
[----:B------:R-:W-:-:S05]  /*2d30*/  IMAD.MOV.U32 R2, RZ, RZ, R21 ;  /* 0x000000ffff027224 */ /* 0x000fca00078e0015 */
[----:B------:R1:W-:Y:S01]  /*2d40*/  STL.64 [R1+0x340], R2 ;  /* 0x0003400201007387 */ /* 0x0003e20000100a00 */
[----:B0-----:R-:W-:-:S03]  /*2d50*/  IMAD.WIDE R4, R18, 0x2, R2 ;  /* 0x0000000212047825 */ /* 0x001fc600078e0202 */
[----:B------:R-:W4:Y:S04]  /*2d60*/  LDL.LU R21, [R1+0x58] ;  /* 0x0000580001157983 */ /* 0x000f280000300800 */
[----:B------:R-:W-:Y:S01]  /*2d70*/  BAR.SYNC.DEFER_BLOCKING 0x0 ;  /* 0x0000000000007b1d */ /* 0x000fe20000010000 */
[----:B-1----:R-:W-:-:S05]  /*2d80*/  IMAD.MOV.U32 R2, RZ, RZ, R16 ;  /* 0x000000ffff027224 */ /* 0x002fca00078e0010 */
[----:B------:R-:W4:Y:S04]  /*2d90*/  LDL.LU R16, [R1+0x1e0] ;  /* 0x0001e00001107983 */ /* 0x000f280000300800 */
[----:B------:R-:W4:Y:S01]  /*2da0*/  LDL.LU R0, [R1+0x1e4] ;  /* 0x0001e40001007983 */ /* 0x000f220000300800 */
[----:B------:R-:W-:-:S03]  /*2db0*/  IMAD.MOV.U32 R3, RZ, RZ, R19 ;  /* 0x000000ffff037224 */ /* 0x000fc600078e0013 */
[----:B------:R0:W4:Y:S04]  /*2dc0*/  @!P0 LDG.E.U16 R11, [R4.64] ;  /* 0x00000004040b8981 */ /* 0x000128000c1e1500 */
[----:B------:R2:W-:Y:S01]  /*2dd0*/  STL.64 [R1+0x338], R2 ;  /* 0x0003380201007387 */ /* 0x0005e20000100a00 */
[----:B0-----:R-:W-:Y:S01]  /*2de0*/  IMAD.WIDE R4, R18, 0x2, R2 ;  /* 0x0000000212047825 */ /* 0x001fe200078e0202 */
[----:B------:R-:W-:-:S04]  /*2df0*/  PRMT R9, RZ, 0x7610, R9 ;  /* 0x00007610ff097816 */ /* 0x000fc80000000009 */
[----:B------:R0:W4:Y:S01]  /*2e00*/  @!P0 LDG.E.U16 R10, [R4.64] ;  /* 0x00000004040a8981 */ /* 0x000122000c1e1500 */
[----:B------:R-:W-:Y:S01]  /*2e10*/  PRMT R8, RZ, 0x7610, R8 ;  /* 0x00007610ff087816 */ /* 0x000fe20000000008 */
[----:B--2---:R-:W-:Y:S02]  /*2e20*/  IMAD.MOV.U32 R3, RZ, RZ, R15 ;  /* 0x000000ffff037224 */ /* 0x004fe400078e000f */
[----:B------:R-:W2:Y:S01]  /*2e30*/  LDL.LU R15, [R1+0x1e8] ;  /* 0x0001e800010f7983 */ /* 0x000ea20000300800 */
[----:B---3--:R-:W-:-:S03]  /*2e40*/  IMAD.MOV.U32 R2, RZ, RZ, R14 ;  /* 0x000000ffff027224 */ /* 0x008fc600078e000e */
[----:B------:R-:W3:Y:S01]  /*2e50*/  LDL.LU R14, [R1+0x1ec] ;  /* 0x0001ec00010e7983 */ /* 0x000ee20000300800 */
[----:B0-----:R-:W-:-:S03]  /*2e60*/  IMAD.WIDE R4, R18, 0x2, R2 ;  /* 0x0000000212047825 */ /* 0x001fc600078e0202 */
[----:B------:R-:W2:Y:S04]  /*2e70*/  LDL.LU R19, [R1+0x18] ;  /* 0x0000180001137983 */ /* 0x000ea80000300800 */
[----:B------:R0:W-:Y:S04]  /*2e80*/  STL.64 [R1+0x368], R2 ;  /* 0x0003680201007387 */ /* 0x0001e80000100a00 */
[----:B------:R-:W2:Y:S04]  /*2e90*/  LDL.LU R22, [R1+0x30] ;  /* 0x0000300001167983 */ /* 0x000ea80000300800 */
[----:B------:R1:W2:Y:S01]  /*2ea0*/  @!P0 LDG.E.U16 R9, [R4.64] ;  /* 0x0000000404098981 */ /* 0x0002a2000c1e1500 */
[----:B0-----:R-:W-:-:S05]  /*2eb0*/  IMAD.MOV.U32 R2, RZ, RZ, R17 ;  /* 0x000000ffff027224 */ /* 0x001fca00078e0011 */
[----:B------:R0:W-:Y:S01]  /*2ec0*/  STL [R1+0x388], R2 ;  /* 0x0003880201007387 */ /* 0x0001e20000100800 */
[----:B----4-:R-:W-:-:S04]  /*2ed0*/  IMAD.MOV.U32 R3, RZ, RZ, R21 ;  /* 0x000000ffff037224 */ /* 0x010fc800078e0015 */
[----:B-1----:R-:W-:Y:S01]  /*2ee0*/  IMAD.WIDE R4, R18, 0x2, R2 ;  /* 0x0000000212047825 */ /* 0x002fe200078e0202 */
[----:B------:R-:W-:Y:S04]  /*2ef0*/  STL [R1+0x384], R3 ;  /* 0x0003840301007387 */ /* 0x000fe80000100800 */
[----:B0-----:R-:W4:Y:S04]  /*2f00*/  LDL.LU R2, [R1+0x270] ;  /* 0x0002700001027983 */ /* 0x001f280000300800 */
[----:B------:R0:W4:Y:S01]  /*2f10*/  @!P0 LDG.E.U16 R8, [R4.64] ;  /* 0x0000000404088981 */ /* 0x000122000c1e1500 */
[----:B------:R-:W-:-:S02]  /*2f20*/  IMAD.MOV.U32 R17, RZ, RZ, R16 ;  /* 0x000000ffff117224 */ /* 0x000fc400078e0010 */
[----:B------:R-:W-:Y:S02]  /*2f30*/  IMAD.MOV.U32 R16, RZ, RZ, R0 ;  /* 0x000000ffff107224 */ /* 0x000fe400078e0000 */
[----:B------:R-:W4:Y:S02]  /*2f40*/  LDL.LU R0, [R1+0x274] ;  /* 0x0002740001007983 */ /* 0x000f240000300800 */
[----:B0-----:R-:W-:Y:S02]  /*2f50*/  IMAD.WIDE R4, R18, 0x2, R16 ;  /* 0x0000000212047825 */ /* 0x001fe400078e0210 */
[----:B------:R-:W4:Y:S04]  /*2f60*/  LDL.LU R21, [R1+0x40] ;  /* 0x0000400001157983 */ /* 0x000f280000300800 */
[----:B------:R0:W-:Y:S04]  /*2f70*/  STL.64 [R1+0x330], R16 ;  /* 0x0003301001007387 */ /* 0x0001e80000100a00 */
[----:B------:R-:W4:Y:S04]  /*2f80*/  LDL.LU R26, [R1+0x20] ;  /* 0x00002000011a7983 */ /* 0x000f280000300800 */
[----:B0-----:R-:W4:Y:S04]  /*2f90*/  LDL.LU R17, [R1+0x278] ;  /* 0x0002780001117983 */ /* 0x001f280000300800 */
[----:B------:R-:W4:Y:S01]  /*2fa0*/  LDL.LU R16, [R1+0x27c] ;  /* 0x00027c0001107983 */ /* 0x000f220000300800 */
[----:B------:R-:W-:-:S02]  /*2fb0*/  PRMT R7, RZ, 0x7610, R7 ;  /* 0x00007610ff077816 */ /* 0x000fc40000000007 */
[----:B------:R-:W-:Y:S01]  /*2fc0*/  PRMT R6, RZ, 0x7610, R6 ;  /* 0x00007610ff067816 */ /* 0x000fe20000000006 */
[----:B------:R-:W4:Y:S04]  /*2fd0*/  LDL.LU R23, [R1+0x3c] ;  /* 0x00003c0001177983 */ /* 0x000f280000300800 */
[----:B------:R3:W4:Y:S01]  /*2fe0*/  @!P0 LDG.E.U16 R7, [R4.64] ;  /* 0x0000000404078981 */ /* 0x000722000c1e1500 */
[----:B------:R-:W-:Y:S01]  /*2ff0*/  LOP3.LUT R24, R29, 0x1ff, RZ, 0xc0, !PT ;  /* 0x000001ff1d187812 */ /* 0x000fe200078ec0ff */
[----:B---3--:R-:W-:Y:S02]  /*3000*/  IMAD.MOV.U32 R4, RZ, RZ, R14 ;  /* 0x000000ffff047224 */ /* 0x008fe400078e000e */
[----:B--2---:R-:W-:-:S05]  /*3010*/  IMAD.MOV.U32 R5, RZ, RZ, R15 ;  /* 0x000000ffff057224 */ /* 0x004fca00078e000f */
[----:B------:R0:W-:Y:S01]  /*3020*/  STL.64 [R1+0x328], R4 ;  /* 0x0003280401007387 */ /* 0x0001e20000100a00 */
[----:B------:R-:W-:-:S03]  /*3030*/  IMAD.SHL.U32 R3, R24, 0x2, RZ ;  /* 0x0000000218037824 */ /* 0x000fc600078e00ff */
[----:B------:R-:W2:Y:S04]  /*3040*/  LDL.LU R25, [R1+0x14] ;  /* 0x0000140001197983 */ /* 0x000ea80000300800 */
[----:B------:R-:W3:Y:S01]  /*3050*/  LDL.LU R28, [R1+0x38] ;  /* 0x00003800011c7983 */ /* 0x000ee20000300800 */
[----:B0-----:R-:W-:-:S03]  /*3060*/  IMAD.WIDE R4, R18, 0x2, R4 ;  /* 0x0000000212047825 */ /* 0x001fc600078e0204 */
[----:B------:R-:W2:Y:S04]  /*3070*/  LDL.LU R29, [R1+0x10] ;  /* 0x00001000011d7983 */ /* 0x000ea80000300800 */
[----:B------:R0:W2:Y:S04]  /*3080*/  @!P0 LDG.E.U16 R6, [R4.64] ;  /* 0x0000000404068981 */ /* 0x0000a8000c1e1500 */
[----:B------:R-:W-:Y:S01]  /*3090*/  STS.U16 [R3], R19 ;  /* 0x0000001303007388 */ /* 0x000fe20000000400 */
[----:B0-----:R-:W-:Y:S02]  /*30a0*/  PRMT R5, RZ, 0x7610, R5 ;  /* 0x00007610ff057816 */ /* 0x001fe40000000005 */
[----:B------:R-:W-:Y:S01]  /*30b0*/  PRMT R4, RZ, 0x7610, R4 ;  /* 0x00007610ff047816 */ /* 0x000fe20000000004 */
[----:B----4-:R-:W-:-:S02]  /*30c0*/  IMAD.MOV.U32 R15, RZ, RZ, R2 ;  /* 0x000000ffff0f7224 */ /* 0x010fc400078e0002 */
[----:B------:R-:W-:-:S05]  /*30d0*/  IMAD.MOV.U32 R14, RZ, RZ, R0 ;  /* 0x000000ffff0e7224 */ /* 0x000fca00078e0000 */
[----:B------:R0:W-:Y:S04]  /*30e0*/  STL.64 [R1+0x320], R14 ;  /* 0x0003200e01007387 */ /* 0x0001e80000100a00 */
[----:B------:R-:W4:Y:S01]  /*30f0*/  LDL.LU R2, [R1+0x28] ;  /* 0x0000280001027983 */ /* 0x000f220000300800 */
[----:B0-----:R-:W-:-:S05]  /*3100*/  IMAD.WIDE R14, R18, 0x2, R14 ;  /* 0x00000002120e7825 */ /* 0x001fca00078e020e */
[----:B------:R0:W2:Y:S01]  /*3110*/  @!P0 LDG.E.U16 R5, [R14.64] ;  /* 0x000000040e058981 */ /* 0x0000a2000c1e1500 */
[----:B------:R-:W-:-:S05]  /*3120*/  IMAD.WIDE R18, R18, 0x2, R16 ;  /* 0x0000000212127825 */ /* 0x000fca00078e0210 */
[----:B------:R1:W2:Y:S04]  /*3130*/  @!P0 LDG.E.U16 R4, [R18.64] ;  /* 0x0000000412048981 */ /* 0x0002a8000c1e1500 */
[----:B0-----:R-:W2:Y:S04]  /*3140*/  LDL.LU.64 R14, [R1+0x7c0] ;  /* 0x0007c000010e7983 */ /* 0x001ea80000300a00 */
[----:B------:R-:W2:Y:S04]  /*3150*/  LDL.LU R0, [R1+0x4] ;  /* 0x0000040001007983 */ /* 0x000ea80000300800 */
[----:B------:R0:W-:Y:S04]  /*3160*/  STL.64 [R1+0x318], R16 ;  /* 0x0003181001007387 */ /* 0x0001e80000100a00 */
[----:B0-----:R-:W2:Y:S04]  /*3170*/  LDL.LU.64 R16, [R1+0x7b8] ;  /* 0x0007b80001107983 */ /* 0x001ea80000300a00 */
[----:B-1----:R-:W2:Y:S01]  /*3180*/  LDL.LU.64 R18, [R1+0x7b0] ;  /* 0x0007b00001127983 */ /* 0x002ea20000300a00 */
[----:B------:R-:W-:-:S03]  /*3190*/  IMAD.SHL.U32 R24, R24, 0x2, RZ ;  /* 0x0000000218187824 */ /* 0x000fc600078e00ff */
[----:B------:R0:W-:Y:S04]  /*31a0*/  STS.U16 [R3+0x2000], R22 ;  /* 0x0020001603007388 */ /* 0x0001e80000000400 */
[----:B------:R1:W-:Y:S01]  /*31b0*/  STS.U16 [R3+0x4000], R27 ;  /* 0x0040001b03007388 */ /* 0x0003e20000000400 */
[----:B0-----:R-:W-:-:S03]  /*31c0*/  LOP3.LUT R22, R24, 0x10, RZ, 0x3c, !PT ;  /* 0x0000001018167812 */ /* 0x001fc600078e3cff */
[----:B-1----:R-:W3:Y:S04]  /*31d0*/  LDL.LU R27, [R1+0x8] ;  /* 0x00000800011b7983 */ /* 0x002ee80000300800 */
[----:B--2---:R0:W-:Y:S04]  /*31e0*/  STS.U16 [R3+0x6000], R19 ;  /* 0x0060001303007388 */ /* 0x0041e80000000400 */
[----:B------:R1:W-:Y:S04]  /*31f0*/  STS.U16 [R22+0x400], R21 ;  /* 0x0004001516007388 */ /* 0x0003e80000000400 */
[----:B------:R2:W-:Y:S04]  /*3200*/  STS.U16 [R22+0x2400], R26 ;  /* 0x0024001a16007388 */ /* 0x0005e80000000400 */
[----:B0-----:R-:W3:Y:S04]  /*3210*/  LDL.LU R19, [R1+0x34] ;  /* 0x0000340001137983 */ /* 0x001ee80000300800 */
[----:B-1----:R-:W3:Y:S04]  /*3220*/  LDL.LU R21, [R1+0x7a8] ;  /* 0x0007a80001157983 */ /* 0x002ee80000300800 */
[----:B--2---:R-:W2:Y:S01]  /*3230*/  LDL.LU R26, [R1+0x7a4] ;  /* 0x0007a400011a7983 */ /* 0x004ea20000300800 */
[----:B------:R-:W-:-:S03]  /*3240*/  LOP3.LUT R24, R24, 0x20, RZ, 0x3c, !PT ;  /* 0x0000002018187812 */ /* 0x000fc600078e3cff */
[----:B--2---:R0:W-:Y:S04]  /*3250*/  STS.U16 [R22+0x4400], R26 ;  /* 0x0044001a16007388 */ /* 0x0041e80000000400 */
[----:B0-----:R-:W0:Y:S04]  /*3260*/  S2R R26, SR_TID.X ;  /* 0x00000000001a7919 */ /* 0x001e280000002100 */
[----:B------:R-:W2:Y:S01]  /*3270*/  LDL.LU R22, [R1+0x7a0] ;  /* 0x0007a00001167983 */ /* 0x000ea20000300800 */
[----:B0-----:R-:W-:-:S05]  /*3280*/  LOP3.LUT R26, R26, 0x1ff, RZ, 0xc0, !PT ;  /* 0x000001ff1a1a7812 */ /* 0x001fca00078ec0ff */
[----:B------:R-:W-:-:S05]  /*3290*/  IMAD.SHL.U32 R26, R26, 0x2, RZ ;  /* 0x000000021a1a7824 */ /* 0x000fca00078e00ff */
[----:B------:R-:W-:-:S05]  /*32a0*/  LOP3.LUT R26, R26, 0x10, RZ, 0x3c, !PT ;  /* 0x000000101a1a7812 */ /* 0x000fca00078e3cff */
[----:B------:R0:W-:Y:S04]  /*32b0*/  STS.U16 [R26+0x6400], R18 ;  /* 0x006400121a007388 */ /* 0x0001e80000000400 */
[----:B------:R1:W-:Y:S04]  /*32c0*/  STS.U16 [R24+0x800], R23 ;  /* 0x0008001718007388 */ /* 0x0003e80000000400 */
[----:B------:R3:W-:Y:S04]  /*32d0*/  STS.U16 [R24+0x2800], R25 ;  /* 0x0028001918007388 */ /* 0x0007e80000000400 */
[----:B0-----:R-:W2:Y:S04]  /*32e0*/  LDL.LU R18, [R1+0x2c] ;  /* 0x00002c0001127983 */ /* 0x001ea80000300800 */
[----:B-1----:R-:W2:Y:S04]  /*32f0*/  LDL.LU R23, [R1+0x79c] ;  /* 0x00079c0001177983 */ /* 0x002ea80000300800 */
[----:B---3--:R-:W3:Y:S04]  /*3300*/  LDL.LU R25, [R1+0x798] ;  /* 0x0007980001197983 */ /* 0x008ee80000300800 */
[----:B------:R-:W0:Y:S04]  /*3310*/  S2R R26, SR_TID.X ;  /* 0x00000000001a7919 */ /* 0x000e280000002100 */
[----:B---3--:R0:W-:Y:S02]  /*3320*/  STS.U16 [R24+0x4800], R25 ;  /* 0x0048001918007388 */ /* 0x0081e40000000400 */
[----:B0-----:R-:W-:-:S02]  /*3330*/  LOP3.LUT R25, R26, 0x1ff, RZ, 0xc0, !PT ;  /* 0x000001ff1a197812 */ /* 0x001fc400078ec0ff */
[----:B------:R0:W-:Y:S03]  /*3340*/  STS.U16 [R24+0x6800], R17 ;  /* 0x0068001118007388 */ /* 0x0001e60000000400 */
[----:B------:R-:W-:-:S05]  /*3350*/  IMAD.SHL.U32 R25, R25, 0x2, RZ ;  /* 0x0000000219197824 */ /* 0x000fca00078e00ff */
[C---:B0-----:R-:W-:Y:S01]  /*3360*/  LOP3.LUT R17, R25.reuse, 0x30, RZ, 0x3c, !PT ;  /* 0x0000003019117812 */ /* 0x041fe200078e3cff */
[----:B------:R-:W3:Y:S04]  /*3370*/  LDL.LU R24, [R1+0x794] ;  /* 0x0007940001187983 */ /* 0x000ee80000300800 */
[----:B------:R0:W-:Y:S04]  /*3380*/  STS.U16 [R17+0xc00], R28 ;  /* 0x000c001c11007388 */ /* 0x0001e80000000400 */
[----:B------:R1:W-:Y:S04]  /*3390*/  STS.U16 [R17+0x2c00], R29 ;  /* 0x002c001d11007388 */ /* 0x0003e80000000400 */
[----:B0-----:R-:W2:Y:S04]  /*33a0*/  LDL.LU R28, [R1+0x790] ;  /* 0x00079000011c7983 */ /* 0x001ea80000300800 */
[----:B-1----:R-:W2:Y:S01]  /*33b0*/  LDL.LU R29, [R1+0x78c] ;  /* 0x00078c00011d7983 */ /* 0x002ea20000300800 */
[----:B------:R-:W-:-:S02]  /*33c0*/  LOP3.LUT R25, R25, 0x40, RZ, 0x3c, !PT ;  /* 0x0000004019197812 */ /* 0x000fc400078e3cff */
[----:B------:R-:W-:-:S05]  /*33d0*/  LOP3.LUT R26, R26, 0x1ff, RZ, 0xc0, !PT ;  /* 0x000001ff1a1a7812 */ /* 0x000fca00078ec0ff */
[----:B------:R-:W-:Y:S01]  /*33e0*/  IMAD.SHL.U32 R26, R26, 0x2, RZ ;  /* 0x000000021a1a7824 */ /* 0x000fe200078e00ff */
[----:B---3--:R-:W-:Y:S04]  /*33f0*/  STS.U16 [R17+0x4c00], R24 ;  /* 0x004c001811007388 */ /* 0x008fe80000000400 */
[----:B------:R-:W-:Y:S04]  /*3400*/  STS.U16 [R17+0x6c00], R16 ;  /* 0x006c001011007388 */ /* 0x000fe80000000400 */
[----:B------:R-:W-:Y:S04]  /*3410*/  STS.U16 [R25+0x1000], R19 ;  /* 0x0010001319007388 */ /* 0x000fe80000000400 */
[----:B--2---:R0:W-:Y:S04]  /*3420*/  STS.U16 [R25+0x3000], R29 ;  /* 0x0030001d19007388 */ /* 0x0041e80000000400 */
[----:B0-----:R-:W2:Y:S01]  /*3430*/  LDL.LU R29, [R1+0x788] ;  /* 0x00078800011d7983 */ /* 0x001ea20000300800 */
[----:B------:R-:W-:-:S03]  /*3440*/  LOP3.LUT R19, R26, 0x50, RZ, 0x3c, !PT ;  /* 0x000000501a137812 */ /* 0x000fc600078e3cff */
[----:B------:R-:W-:Y:S04]  /*3450*/  STS.U16 [R25+0x5000], R23 ;  /* 0x0050001719007388 */ /* 0x000fe80000000400 */
[----:B------:R-:W-:Y:S04]  /*3460*/  STS.U16 [R25+0x7000], R15 ;  /* 0x0070000f19007388 */ /* 0x000fe80000000400 */
[----:B------:R0:W-:Y:S04]  /*3470*/  STS.U16 [R19+0x1400], R18 ;  /* 0x0014001213007388 */ /* 0x0001e80000000400 */
[----:B------:R-:W-:Y:S01]  /*3480*/  STS.U16 [R19+0x3400], R27 ;  /* 0x0034001b13007388 */ /* 0x000fe20000000400 */
[----:B0-----:R-:W-:-:S03]  /*3490*/  LOP3.LUT R18, R26, 0x60, RZ, 0x3c, !PT ;  /* 0x000000601a127812 */ /* 0x001fc600078e3cff */
[----:B------:R-:W-:Y:S04]  /*34a0*/  STS.U16 [R19+0x5400], R22 ;  /* 0x0054001613007388 */ /* 0x000fe80000000400 */
[----:B------:R-:W-:Y:S04]  /*34b0*/  STS.U16 [R19+0x7400], R14 ;  /* 0x0074000e13007388 */ /* 0x000fe80000000400 */
[----:B----4-:R-:W-:Y:S04]  /*34c0*/  STS.U16 [R18+0x1800], R2 ;  /* 0x0018000212007388 */ /* 0x010fe80000000400 */
[----:B------:R0:W-:Y:S04]  /*34d0*/  STS.U16 [R18+0x3800], R0 ;  /* 0x0038000012007388 */ /* 0x0001e80000000400 */
[----:B0-----:R-:W0:Y:S01]  /*34e0*/  S2R R0, SR_TID.X ;  /* 0x0000000000007919 */ /* 0x001e220000002100 */
[----:B------:R-:W-:-:S03]  /*34f0*/  LOP3.LUT R2, R3, 0x70, RZ, 0x3c, !PT ;  /* 0x0000007003027812 */ /* 0x000fc600078e3cff */
[----:B------:R-:W-:Y:S04]  /*3500*/  STS.U16 [R18+0x5800], R21 ;  /* 0x0058001512007388 */ /* 0x000fe80000000400 */
[----:B------:R-:W-:Y:S01]  /*3510*/  STS.U16 [R18+0x7800], R13 ;  /* 0x0078000d12007388 */ /* 0x000fe20000000400 */
[----:B0-----:R-:W-:-:S04]  /*3520*/  SHF.R.U32.HI R0, RZ, 0x2, R0 ;  /* 0x00000002ff007819 */ /* 0x001fc80000011600 */
[----:B------:R-:W-:Y:S01]  /*3530*/  LOP3.LUT R0, R3, 0x30, R0, 0x78, !PT ;  /* 0x0000003003007812 */ /* 0x000fe200078e7800 */
[----:B--2---:R0:W-:Y:S04]  /*3540*/  STS.U16 [R2+0x1c00], R29 ;  /* 0x001c001d02007388 */ /* 0x0041e80000000400 */
[----:B------:R1:W-:Y:S04]  /*3550*/  STS.U16 [R2+0x3c00], R28 ;  /* 0x003c001c02007388 */ /* 0x0003e80000000400 */
[----:B------:R-:W-:Y:S04]  /*3560*/  STS.U16 [R2+0x5c00], R20 ;  /* 0x005c001402007388 */ /* 0x000fe80000000400 */
[----:B------:R-:W-:Y:S04]  /*3570*/  STS.U16 [R2+0x7c00], R12 ;  /* 0x007c000c02007388 */ /* 0x000fe80000000400 */
[----:B------:R-:W-:Y:S04]  /*3580*/  STS.U16 [R0+0x8000], R11 ;  /* 0x0080000b00007388 */ /* 0x000fe80000000400 */
[----:B------:R-:W-:Y:S04]  /*3590*/  STS.U16 [R0+0x8400], R10 ;  /* 0x0084000a00007388 */ /* 0x000fe80000000400 */
[----:B------:R-:W-:Y:S04]  /*35a0*/  STS.U16 [R0+0x8800], R9 ;  /* 0x0088000900007388 */ /* 0x000fe80000000400 */
[----:B------:R-:W-:Y:S04]  /*35b0*/  STS.U16 [R0+0x8c00], R8 ;  /* 0x008c000800007388 */ /* 0x000fe80000000400 */
[----:B------:R-:W-:Y:S04]  /*35c0*/  STS.U16 [R0+0x9000], R7 ;  /* 0x0090000700007388 */ /* 0x000fe80000000400 */
[----:B------:R-:W-:Y:S04]  /*35d0*/  STS.U16 [R0+0x9400], R6 ;  /* 0x0094000600007388 */ /* 0x000fe80000000400 */
[----:B0-----:R-:W2:Y:S04]  /*35e0*/  LDL.LU R29, [R1+0x784] ;  /* 0x00078400011d7983 */ /* 0x001ea80000300800 */
[----:B------:R-:W-:Y:S04]  /*35f0*/  STS.U16 [R0+0x9800], R5 ;  /* 0x0098000500007388 */ /* 0x000fe80000000400 */
[----:B-1----:R-:W3:Y:S04]  /*3600*/  LDL.LU R28, [R1+0x780] ;  /* 0x00078000011c7983 */ /* 0x002ee80000300800 */
[----:B------:R0:W-:Y:S04]  /*3610*/  STS.U16 [R0+0x9c00], R4 ;  /* 0x009c000400007388 */ /* 0x0001e80000000400 */
[----:B------:R-:W-:Y:S06]  /*3620*/  BAR.SYNC.DEFER_BLOCKING 0x0 ;  /* 0x0000000000007b1d */ /* 0x000fec0000010000 */
[----:B0-----:R-:W4:Y:S04]  /*3630*/  LDL.LU.64 R4, [R1+0xd0] ;  /* 0x0000d00001047983 */ /* 0x001f280000300a00 */
[----:B------:R-:W4:Y:S04]  /*3640*/  LDL.LU.64 R6, [R1+0xd8] ;  /* 0x0000d80001067983 */ /* 0x000f280000300a00 */
[----:B--2---:R-:W-:Y:S04]  /*3650*/  LDSM.16.MT88.4 R16, [R29+0x100] ;  /* 0x000100001d10783b */ /* 0x004fe80000004200 */
[----:B------:R-:W-:Y:S04]  /*3660*/  LDSM.16.MT88.4 R12, [R29+0x300] ;  /* 0x000300001d0c783b */ /* 0x000fe80000004200 */
[----:B---3--:R-:W0:Y:S04]  /*3670*/  LDSM.16.M88.4 R24, [R28+0x8400] ;  /* 0x008400001c18783b */ /* 0x008e280000000200 */
[----:B------:R-:W-:Y:S04]  /*3680*/  LDSM.16.MT88.4 R20, [R29] ;  /* 0x000000001d14783b */ /* 0x000fe80000004200 */
[----:B------:R-:W-:Y:S04]  /*3690*/  LDSM.16.MT88.4 R8, [R29+0x200] ;  /* 0x000200001d08783b */ /* 0x000fe80000004200 */
[----:B----4-:R-:W-:Y:S04]  /*36a0*/  STL.64 [R1+0x750], R6 ;  /* 0x0007500601007387 */ /* 0x010fe80000100a00 */
[----:B------:R1:W-:Y:S04]  /*36b0*/  STL.64 [R1+0x748], R4 ;  /* 0x0007480401007387 */ /* 0x0003e80000100a00 */
[----:B-1----:R-:W2:Y:S04]  /*36c0*/  LDL.LU.64 R4, [R1+0x100] ;  /* 0x0001000001047983 */ /* 0x002ea80000300a00 */
[----:B------:R-:W3:Y:S01]  /*36d0*/  LDL.LU.64 R6, [R1+0x108] ;  /* 0x0001080001067983 */ /* 0x000ee20000300a00 */
[----:B0-----:R-:W-:-:S02]  /*36e0*/  IMAD.MOV.U32 R2, RZ, RZ, R24 ;  /* 0x000000ffff027224 */ /* 0x001fc400078e0018 */
[----:B------:R-:W-:Y:S01]  /*36f0*/  IMAD.MOV.U32 R0, RZ, RZ, R25 ;  /* 0x000000ffff007224 */ /* 0x000fe200078e0019 */
[----:B---3--:R-:W-:Y:S04]  /*3700*/  STL.64 [R1+0x768], R6 ;  /* 0x0007680601007387 */ /* 0x008fe80000100a00 */
[----:B--2---:R-:W-:Y:S04]  /*3710*/  STL.64 [R1+0x760], R4 ;  /* 0x0007600401007387 */ /* 0x004fe80000100a00 */
[----:B------:R-:W-:Y:S04]  /*3720*/  STL.64 [R1+0x778], R18 ;  /* 0x0007781201007387 */ /* 0x000fe80000100a00 */
[----:B------:R0:W-:Y:S04]  /*3730*/  STL.64 [R1+0x770], R16 ;  /* 0x0007701001007387 */ /* 0x0001e80000100a00 */
[----:B------:R-:W1:Y:S04]  /*3740*/  LDSM.16.M88.4 R4, [R28+0x8000] ;  /* 0x008000001c04783b */ /* 0x000e680000000200 */
[----:B0-----:R-:W2:Y:S04]  /*3750*/  LDL.LU.64 R16, [R1+0x260] ;  /* 0x0002600001107983 */ /* 0x001ea80000300a00 */
[----:B------:R-:W2:Y:S04]  /*3760*/  LDL.LU.64 R18, [R1+0x268] ;  /* 0x0002680001127983 */ /* 0x000ea80000300a00 */
[----:B-1----:R-:W-:Y:S04]  /*3770*/  STL.64 [R1+0x58], R6 ;  /* 0x0000580601007387 */ /* 0x002fe80000100a00 */
[----:B------:R0:W-:Y:S04]  /*3780*/  STL [R1+0x75c], R14 ;  /* 0x00075c0e01007387 */ /* 0x0001e80000100800 */
[----:B------:R1:W-:Y:S04]  /*3790*/  STL [R1+0x758], R15 ;  /* 0x0007580f01007387 */ /* 0x0003e80000100800 */
[----:B------:R-:W-:Y:S04]  /*37a0*/  STL [R1+0x740], R29 ;  /* 0x0007401d01007387 */ /* 0x000fe80000100800 */
[----:B------:R-:W-:Y:S04]  /*37b0*/  STL.64 [R1+0x48], R26 ;  /* 0x0000481a01007387 */ /* 0x000fe80000100a00 */
[----:B------:R-:W3:Y:S01]  /*37c0*/  LDSM.16.M88.4 R24, [R28+0x8800] ;  /* 0x008800001c18783b */ /* 0x000ee20000000200 */
[----:B0-----:R-:W-:-:S02]  /*37d0*/  IMAD.MOV.U32 R14, RZ, RZ, R4 ;  /* 0x000000ffff0e7224 */ /* 0x001fc400078e0004 */
[----:B-1----:R-:W-:Y:S01]  /*37e0*/  IMAD.MOV.U32 R15, RZ, RZ, R5 ;  /* 0x000000ffff0f7224 */ /* 0x002fe200078e0005 */
[----:B---3--:R-:W-:Y:S01]  /*37f0*/  STL.64 [R1+0x38], R26 ;  /* 0x0000381a01007387 */ /* 0x008fe20000100a00 */
[----:B--2---:R-:W-:Y:S11]  /*3800*/  HMMA.16816.F32 R16, R20, R4, R16 ;  /* 0x000000041410723c */ /* 0x004ff60000001810 */
[----:B------:R-:W-:Y:S11]  /*3810*/  @!UPT UIADD3 URZ, URZ, URZ, URZ ;  /* 0x0000003f3f3ff290 */ /* 0x000ff6000fffe03f */
[----:B------:R-:W-:Y:S01]  /*3820*/  @!UPT UIADD3 URZ, URZ, URZ, URZ ;  /* 0x0000003f3f3ff290 */ /* 0x000fe2000fffe03f */
[----:B------:R-:W-:Y:S04]  /*3830*/  STL.64 [R1+0x260], R16 ;  /* 0x0002601001007387 */ /* 0x000fe80000100a00 */
[----:B------:R0:W-:Y:S04]  /*3840*/  STL.64 [R1+0x268], R18 ;  /* 0x0002681201007387 */ /* 0x0001e80000100a00 */
[----:B0-----:R-:W2:Y:S04]  /*3850*/  LDL.LU.64 R18, [R1+0x778] ;  /* 0x0007780001127983 */ /* 0x001ea80000300a00 */
[----:B------:R-:W2:Y:S04]  /*3860*/  LDL.LU.64 R16, [R1+0x770] ;  /* 0x0007700001107983 */ /* 0x000ea80000300a00 */
[----:B------:R-:W2:Y:S04]  /*3870*/  LDL.LU.64 R6, [R1+0x768] ;  /* 0x0007680001067983 */ /* 0x000ea80000300a00 */
[----:B------:R-:W2:Y:S04]  /*3880*/  LDL.LU.64 R4, [R1+0x760] ;  /* 0x0007600001047983 */ /* 0x000ea80000300a00 */
[----:B------:R-:W-:Y:S04]  /*3890*/  STL.64 [R1+0x730], R22 ;  /* 0x0007301601007387 */ /* 0x000fe80000100a00 */
[----:B------:R0:W-:Y:S02]  /*38a0*/  STL.64 [R1+0x728], R20 ;  /* 0x0007281401007387 */ /* 0x0001e40000100a00 */
[----:B0-----:R-:W-:-:S02]  /*38b0*/  IMAD.MOV.U32 R20, RZ, RZ, R14 ;  /* 0x000000ffff147224 */ /* 0x001fc400078e000e */
[----:B------:R-:W-:Y:S01]  /*38c0*/  IMAD.MOV.U32 R21, RZ, RZ, R15 ;  /* 0x000000ffff157224 */ /* 0x000fe200078e000f */
[----:B------:R-:W3:Y:S04]  /*38d0*/  LDL.LU R14, [R1+0x75c] ;  /* 0x00075c00010e7983 */ /* 0x000ee80000300800 */
[----:B------:R-:W3:Y:S02]  /*38e0*/  LDL.LU R15, [R1+0x758] ;  /* 0x00075800010f7983 */ /* 0x000ee40000300800 */
[-C--:B--2---:R-:W-:Y:S11]  /*38f0*/  HMMA.16816.F32 R4, R16, R20.reuse, R4 ;  /* 0x000000141004723c */ /* 0x084ff60000001804 */
[----:B------:R-:W-:Y:S11]  /*3900*/  @!UPT UIADD3 URZ, URZ, URZ, URZ ;  /* 0x0000003f3f3ff290 */ /* 0x000ff6000fffe03f */
[----:B------:R-:W-:Y:S01]  /*3910*/  @!UPT UIADD3 URZ, URZ, URZ, URZ ;  /* 0x0000003f3f3ff290 */ /* 0x000fe2000fffe03f */
[----:B------:R-:W-:Y:S04]  /*3920*/  STL.64 [R1+0x300], R4 ;  /* 0x0003000401007387 */ /* 0x000fe80000100a00 */
[----:B------:R0:W-:Y:S04]  /*3930*/  STL.64 [R1+0x308], R6 ;  /* 0x0003080601007387 */ /* 0x0001e80000100a00 */
[----:B0-----:R-:W2:Y:S04]  /*3940*/  LDL.LU.64 R6, [R1+0x750] ;  /* 0x0007500001067983 */ /* 0x001ea80000300a00 */
[----:B------:R-:W2:Y:S04]  /*3950*/  LDL.LU.64 R4, [R1+0x748] ;  /* 0x0007480001047983 */ /* 0x000ea80000300a00 */
[----:B------:R-:W-:Y:S04]  /*3960*/  STL.64 [R1+0x720], R18 ;  /* 0x0007201201007387 */ /* 0x000fe80000100a00 */
[----:B------:R-:W-:Y:S04]  /*3970*/  STL.64 [R1+0x718], R16 ;  /* 0x0007181001007387 */ /* 0x000fe80000100a00 */
[----:B------:R-:W-:Y:S04]  /*3980*/  STL.64 [R1+0x710], R10 ;  /* 0x0007100a01007387 */ /* 0x000fe80000100a00 */
[----:B------:R-:W-:Y:S01]  /*3990*/  STL.64 [R1+0x708], R8 ;  /* 0x0007080801007387 */ /* 0x000fe20000100a00 */
[----:B--2---:R-:W-:Y:S11]  /*39a0*/  HMMA.16816.F32 R4, R8, R20, R4 ;  /* 0x000000140804723c */ /* 0x004ff60000001804 */
[----:B------:R-:W-:Y:S11]  /*39b0*/  @!UPT UIADD3 URZ, URZ, URZ, URZ ;  /* 0x0000003f3f3ff290 */ /* 0x000ff6000fffe03f */
[----:B------:R-:W-:Y:S01]  /*39c0*/  @!UPT UIADD3 URZ, URZ, URZ, URZ ;  /* 0x0000003f3f3ff290 */ /* 0x000fe2000fffe03f */
[----:B------:R0:W-:Y:S04]  /*39d0*/  STL.64 [R1+0x2f0], R4 ;  /* 0x0002f00401007387 */ /* 0x0001e80000100a00 */
[----:B------:R1:W-:Y:S04]  /*39e0*/  STL.64 [R1+0x2f8], R6 ;  /* 0x0002f80601007387 */ /* 0x0003e80000100a00 */
[----:B0-----:R-:W2:Y:S04]  /*39f0*/  LDL.LU.64 R4, [R1+0x60] ;  /* 0x0000600001047983 */ /* 0x001ea80000300a00 */
[----:B-1----:R-:W4:Y:S04]  /*3a00*/  LDL.LU.64 R6, [R1+0x68] ;  /* 0x0000680001067983 */ /* 0x002f280000300a00 */
[----:B----4-:R-:W-:Y:S04]  /*3a10*/  STL.64 [R1+0x680], R6 ;  /* 0x0006800601007387 */ /* 0x010fe80000100a00 */
[----:B--2---:R0:W-:Y:S04]  /*3a20*/  STL.64 [R1+0x678], R4 ;  /* 0x0006780401007387 */ /* 0x0041e80000100a00 */
[----:B0-----:R-:W2:Y:S04]  /*3a30*/  LDL.LU.64 R4, [R1+0x110] ;  /* 0x0001100001047983 */ /* 0x001ea80000300a00 */
[----:B------:R-:W4:Y:S01]  /*3a40*/  LDL.LU.64 R6, [R1+0x118] ;  /* 0x0001180001067983 */ /* 0x000f220000300a00 */
[----:B------:R-:W-:-:S02]  /*3a50*/  IMAD.MOV.U32 R29, RZ, RZ, R24 ;  /* 0x000000ffff1d7224 */ /* 0x000fc400078e0018 */
[----:B------:R-:W-:Y:S02]  /*3a60*/  IMAD.MOV.U32 R3, RZ, RZ, R25 ;  /* 0x000000ffff037224 */ /* 0x000fe400078e0019 */
[----:B------:R-:W0:Y:S04]  /*3a70*/  LDSM.16.M88.4 R24, [R28+0x8c00] ;  /* 0x008c00001c18783b */ /* 0x000e280000000200 */
[----:B----4-:R-:W-:Y:S04]  /*3a80*/  STL.64 [R1+0x690], R6 ;  /* 0x0006900601007387 */ /* 0x010fe80000100a00 */
[----:B--2---:R1:W-:Y:S04]  /*3a90*/  STL.64 [R1+0x688], R4 ;  /* 0x0006880401007387 */ /* 0x0043e80000100a00 */
[----:B-1----:R-:W2:Y:S04]  /*3aa0*/  LDL.LU.64 R4, [R1+0x230] ;  /* 0x0002300001047983 */ /* 0x002ea80000300a00 */
[----:B------:R-:W4:Y:S04]  /*3ab0*/  LDL.LU.64 R6, [R1+0x238] ;  /* 0x0002380001067983 */ /* 0x000f280000300a00 */
[----:B----4-:R-:W-:Y:S04]  /*3ac0*/  STL.64 [R1+0x6a0], R6 ;  /* 0x0006a00601007387 */ /* 0x010fe80000100a00 */
[----:B--2---:R1:W-:Y:S02]  /*3ad0*/  STL.64 [R1+0x698], R4 ;  /* 0x0006980401007387 */ /* 0x0043e40000100a00 */
[----:B-1----:R-:W-:-:S02]  /*3ae0*/  IMAD.MOV.U32 R4, RZ, RZ, R29 ;  /* 0x000000ffff047224 */ /* 0x002fc400078e001d */
[----:B------:R-:W-:Y:S01]  /*3af0*/  IMAD.MOV.U32 R5, RZ, RZ, R3 ;  /* 0x000000ffff057224 */ /* 0x000fe200078e0003 */
[----:B------:R-:W2:Y:S04]  /*3b00*/  LDL.LU R29, [R1+0x740] ;  /* 0x00074000011d7983 */ /* 0x000ea80000300800 */
[----:B------:R1:W-:Y:S02]  /*3b10*/  STL.64 [R1+0x6e0], R4 ;  /* 0x0006e00401007387 */ /* 0x0003e40000100a00 */
[----:B-1----:R-:W-:Y:S02]  /*3b20*/  IMAD.MOV.U32 R4, RZ, RZ, R2 ;  /* 0x000000ffff047224 */ /* 0x002fe400078e0002 */
[----:B------:R-:W-:-:S05]  /*3b30*/  IMAD.MOV.U32 R5, RZ, RZ, R0 ;  /* 0x000000ffff057224 */ /* 0x000fca00078e0000 */
[----:B------:R1:W-:Y:S04]  /*3b40*/  STL.64 [R1+0x738], R4 ;  /* 0x0007380401007387 */ /* 0x0003e80000100a00 */
[----:B-1----:R-:W3:Y:S04]  /*3b50*/  LDL.LU.64 R4, [R1+0x90] ;  /* 0x0000900001047983 */ /* 0x002ee80000300a00 */
[----:B------:R-:W3:Y:S04]  /*3b60*/  LDL.LU.64 R6, [R1+0x98] ;  /* 0x0000980001067983 */ /* 0x000ee80000300a00 */
[----:B------:R-:W4:Y:S04]  /*3b70*/  LDL.LU.64 R16, [R1+0x250] ;  /* 0x0002500001107983 */ /* 0x000f280000300a00 */
[----:B------:R-:W4:Y:S04]  /*3b80*/  LDL.LU.64 R18, [R1+0x258] ;  /* 0x0002580001127983 */ /* 0x000f280000300a00 */
[----:B------:R-:W2:Y:S04]  /*3b90*/  LDL.LU.64 R8, [R1+0xf0] ;  /* 0x0000f00001087983 */ /* 0x000ea80000300a00 */
[----:B------:R-:W2:Y:S04]  /*3ba0*/  LDL.LU.64 R10, [R1+0xf8] ;  /* 0x0000f800010a7983 */ /* 0x000ea80000300a00 */
[----:B0-----:R-:W-:Y:S04]  /*3bb0*/  STL.64 [R1+0x28], R26 ;  /* 0x0000281a01007387 */ /* 0x001fe80000100a00 */
[----:B------:R0:W-:Y:S04]  /*3bc0*/  STL.64 [R1+0x6a8], R24 ;  /* 0x0006a81801007387 */ /* 0x0001e80000100a00 */
[----:B0-----:R-:W2:Y:S04]  /*3bd0*/  LDL.LU.64 R24, [R1+0x70] ;  /* 0x0000700001187983 */ /* 0x001ea80000300a00 */
[----:B------:R-:W2:Y:S04]  /*3be0*/  LDL.LU.64 R26, [R1+0x78] ;  /* 0x00007800011a7983 */ /* 0x000ea80000300a00 */
[----:B--2---:R-:W-:Y:S04]  /*3bf0*/  STL.64 [R1+0x6b8], R26 ;  /* 0x0006b81a01007387 */ /* 0x004fe80000100a00 */
        /* <DEDUP_REMOVED lines=10> */
[----:B------:R-:W2:Y:S01]  /*3ca0*/  LDL.LU.64 R26, [R1+0x248] ;  /* 0x00024800011a7983 */ /* 0x000ea20000300a00 */
[----:B---3--:R-:W-:Y:S03]  /*3cb0*/  HMMA.16816.F32 R20, R12, R20, R4 ;  /* 0x000000140c14723c */ /* 0x008fe60000001804 */
[----:B--2---:R-:W-:Y:S04]  /*3cc0*/  STL.64 [R1+0x6f0], R26 ;  /* 0x0006f01a01007387 */ /* 0x004fe80000100a00 */
[----:B------:R0:W-:Y:S04]  /*3cd0*/  STL.64 [R1+0x6e8], R24 ;  /* 0x0006e81801007387 */ /* 0x0001e80000100a00 */
[----:B0-----:R-:W2:Y:S04]  /*3ce0*/  LDL.LU.64 R24, [R1+0x80] ;  /* 0x0000800001187983 */ /* 0x001ea80000300a00 */
[----:B------:R-:W3:Y:S04]  /*3cf0*/  LDL.LU.64 R26, [R1+0x88] ;  /* 0x00008800011a7983 */ /* 0x000ee80000300a00 */
[----:B---3--:R-:W-:Y:S04]  /*3d00*/  STL.64 [R1+0x700], R26 ;  /* 0x0007001a01007387 */ /* 0x008fe80000100a00 */
[----:B--2---:R0:W-:Y:S04]  /*3d10*/  STL.64 [R1+0x6f8], R24 ;  /* 0x0006f81801007387 */ /* 0x0041e80000100a00 */
[----:B0-----:R-:W2:Y:S04]  /*3d20*/  LDL.LU.64 R24, [R1+0xc0] ;  /* 0x0000c00001187983 */ /* 0x001ea80000300a00 */
[----:B------:R-:W2:Y:S04]  /*3d30*/  LDL.LU.64 R26, [R1+0xc8] ;  /* 0x0000c800011a7983 */ /* 0x000ea80000300a00 */
[----:B------:R-:W4:Y:S04]  /*3d40*/  LDL.LU.64 R4, [R1+0x738] ;  /* 0x0007380001047983 */ /* 0x000f280000300a00 */
[----:B------:R-:W-:Y:S04]  /*3d50*/  STL.64 [R1+0x2e0], R20 ;  /* 0x0002e01401007387 */ /* 0x000fe80000100a00 */
[----:B------:R0:W-:Y:S04]  /*3d60*/  STL.64 [R1+0x2e8], R22 ;  /* 0x0002e81601007387 */ /* 0x0001e80000100a00 */
[----:B0-----:R-:W4:Y:S04]  /*3d70*/  LDL.LU.64 R22, [R1+0x730] ;  /* 0x0007300001167983 */ /* 0x001f280000300a00 */
[----:B------:R-:W4:Y:S02]  /*3d80*/  LDL.LU.64 R20, [R1+0x728] ;  /* 0x0007280001147983 */ /* 0x000f240000300a00 */
[-C--:B----4-:R-:W-:Y:S11]  /*3d90*/  HMMA.16816.F32 R16, R20, R4.reuse, R16 ;  /* 0x000000041410723c */ /* 0x090ff60000001810 */
[----:B------:R-:W-:Y:S11]  /*3da0*/  @!UPT UIADD3 URZ, URZ, URZ, URZ ;  /* 0x0000003f3f3ff290 */ /* 0x000ff6000fffe03f */
[----:B------:R-:W-:Y:S01]  /*3db0*/  @!UPT UIADD3 URZ, URZ, URZ, URZ ;  /* 0x0000003f3f3ff290 */ /* 0x000fe2000fffe03f */
[----:B------:R-:W-:Y:S04]  /*3dc0*/  STL.64 [R1+0x100], R16 ;  /* 0x0001001001007387 */ /* 0x000fe80000100a00 */
[----:B------:R0:W-:Y:S04]  /*3dd0*/  STL.64 [R1+0x108], R18 ;  /* 0x0001081201007387 */ /* 0x0001e80000100a00 */
[----:B0-----:R-:W3:Y:S04]  /*3de0*/  LDL.LU.64 R18, [R1+0x720] ;  /* 0x0007200001127983 */ /* 0x001ee80000300a00 */
[----:B------:R-:W3:Y:S02]  /*3df0*/  LDL.LU.64 R16, [R1+0x718] ;  /* 0x0007180001107983 */ /* 0x000ee40000300a00 */
[-C--:B---3--:R-:W-:Y:S11]  /*3e00*/  HMMA.16816.F32 R8, R16, R4.reuse, R8 ;  /* 0x000000041008723c */ /* 0x088ff60000001808 */
[----:B------:R-:W-:Y:S11]  /*3e10*/  @!UPT UIADD3 URZ, URZ, URZ, URZ ;  /* 0x0000003f3f3ff290 */ /* 0x000ff6000fffe03f */
[----:B------:R-:W-:Y:S01]  /*3e20*/  @!UPT UIADD3 URZ, URZ, URZ, URZ ;  /* 0x0000003f3f3ff290 */ /* 0x000fe2000fffe03f */
[----:B------:R-:W-:Y:S04]  /*3e30*/  STL.64 [R1+0x290], R8 ;  /* 0x0002900801007387 */ /* 0x000fe80000100a00 */
[----:B------:R0:W-:Y:S04]  /*3e40*/  STL.64 [R1+0x298], R10 ;  /* 0x0002980a01007387 */ /* 0x0001e80000100a00 */
[----:B0-----:R-:W2:Y:S04]  /*3e50*/  LDL.LU.64 R10, [R1+0x710] ;  /* 0x00071000010a7983 */ /* 0x001ea80000300a00 */
[----:B------:R-:W2:Y:S02]  /*3e60*/  LDL.LU.64 R8, [R1+0x708] ;  /* 0x0007080001087983 */ /* 0x000ea40000300a00 */
[-C--:B--2---:R-:W-:Y:S11]  /*3e70*/  HMMA.16816.F32 R24, R8, R4.reuse, R24 ;  /* 0x000000040818723c */ /* 0x084ff60000001818 */
[----:B------:R-:W-:Y:S11]  /*3e80*/  @!UPT UIADD3 URZ, URZ, URZ, URZ ;  /* 0x0000003f3f3ff290 */ /* 0x000ff6000fffe03f */
[----:B------:R-:W-:Y:S01]  /*3e90*/  @!UPT UIADD3 URZ, URZ, URZ, URZ ;  /* 0x0000003f3f3ff290 */ /* 0x000fe2000fffe03f */
[----:B------:R-:W-:Y:S04]  /*3ea0*/  STL.64 [R1+0x2a0], R24 ;  /* 0x0002a01801007387 */ /* 0x000fe80000100a00 */
[----:B------:R0:W-:Y:S04]  /*3eb0*/  STL.64 [R1+0x2a8], R26 ;  /* 0x0002a81a01007387 */ /* 0x0001e80000100a00 */
[----:B0-----:R-:W2:Y:S04]  /*3ec0*/  LDL.LU.64 R26, [R1+0x700] ;  /* 0x00070000011a7983 */ /* 0x001ea80000300a00 */
[----:B------:R-:W2:Y:S02]  /*3ed0*/  LDL.LU.64 R24, [R1+0x6f8] ;  /* 0x0006f80001187983 */ /* 0x000ea40000300a00 */
[----:B--2---:R-:W-:Y:S02]  /*3ee0*/  HMMA.16816.F32 R4, R12, R4, R24 ;  /* 0x000000040c04723c */ /* 0x004fe40000001818 */
[----:B------:R-:W2:Y:S04]  /*3ef0*/  LDL.LU.64 R26, [R1+0x6f0] ;  /* 0x0006f000011a7983 */ /* 0x000ea80000300a00 */
[----:B------:R-:W2:Y:S11]  /*3f00*/  LDL.LU.64 R24, [R1+0x6e8] ;  /* 0x0006e80001187983 */ /* 0x000eb60000300a00 */
[----:B------:R-:W-:Y:S06]  /*3f10*/  @!UPT UIADD3 URZ, URZ, URZ, URZ ;  /* 0x0000003f3f3ff290 */ /* 0x000fec000fffe03f */
[----:B------:R0:W-:Y:S04]  /*3f20*/  STL.64 [R1+0x2d0], R4 ;  /* 0x0002d00401007387 */ /* 0x0001e80000100a00 */
[----:B------:R-:W-:Y:S04]  /*3f30*/  STL.64 [R1+0x2d8], R6 ;  /* 0x0002d80601007387 */ /* 0x000fe80000100a00 */
[----:B0-----:R-:W2:Y:S02]  /*3f40*/  LDL.LU.64 R4, [R1+0x6e0] ;  /* 0x0006e00001047983 */ /* 0x001ea40000300a00 */
[-C--:B--2---:R-:W-:Y:S11]  /*3f50*/  HMMA.16816.F32 R24, R20, R4.reuse, R24 ;  /* 0x000000041418723c */ /* 0x084ff60000001818 */
        /* <DEDUP_REMOVED lines=21> */
[----:B------:R-:W2:Y:S11]  /*40b0*/  LDL.LU.64 R24, [R1+0x6a8] ;  /* 0x0006a80001187983 */ /* 0x000eb60000300a00 */
[----:B------:R-:W-:Y:S10]  /*40c0*/  @!UPT UIADD3 URZ, URZ, URZ, URZ ;  /* 0x0000003f3f3ff290 */ /* 0x000ff4000fffe03f */
        /* <DEDUP_REMOVED lines=19> */
[----:B------:R0:W-:Y:S04]  /*4200*/  STL.64 [R1+0x628], R16 ;  /* 0x0006281001007387 */ /* 0x0001e80000100a00 */
[----:B0-----:R-:W3:Y:S04]  /*4210*/  LDL.LU.64 R16, [R1+0xa0] ;  /* 0x0000a00001107983 */ /* 0x001ee80000300a00 */
[----:B------:R-:W3:Y:S04]  /*4220*/  LDL.LU.64 R18, [R1+0xa8] ;  /* 0x0000a80001127983 */ /* 0x000ee80000300a00 */
[----:B------:R-:W-:Y:S04]  /*4230*/  STL.64 [R1+0x600], R10 ;  /* 0x0006000a01007387 */ /* 0x000fe80000100a00 */
[----:B------:R-:W-:Y:S01]  /*4240*/  STL.64 [R1+0x5f8], R8 ;  /* 0x0005f80801007387 */ /* 0x000fe20000100a00 */
[-C--:B---3--:R-:W-:Y:S11]  /*4250*/  HMMA.16816.F32 R16, R8, R24.reuse, R16 ;  /* 0x000000180810723c */ /* 0x088ff60000001810 */
[----:B------:R-:W-:Y:S11]  /*4260*/  @!UPT UIADD3 URZ, URZ, URZ, URZ ;  /* 0x0000003f3f3ff290 */ /* 0x000ff6000fffe03f */
[----:B------:R-:W-:Y:S01]  /*4270*/  @!UPT UIADD3 URZ, URZ, URZ, URZ ;  /* 0x0000003f3f3ff290 */ /* 0x000fe2000fffe03f */
[----:B------:R0:W-:Y:S04]  /*4280*/  STL.64 [R1+0x270], R16 ;  /* 0x0002701001007387 */ /* 0x0001e80000100a00 */
[----:B------:R1:W-:Y:S04]  /*4290*/  STL.64 [R1+0x278], R18 ;  /* 0x0002781201007387 */ /* 0x0003e80000100a00 */
[----:B0-----:R-:W3:Y:S04]  /*42a0*/  LDL.LU.64 R16, [R1+0x1f0] ;  /* 0x0001f00001107983 */ /* 0x001ee80000300a00 */
[----:B-1----:R-:W4:Y:S01]  /*42b0*/  LDL.LU.64 R18, [R1+0x1f8] ;  /* 0x0001f80001127983 */ /* 0x002f220000300a00 */
[----:B--2---:R-:W-:Y:S03]  /*42c0*/  HMMA.16816.F32 R4, R12, R24, R4 ;  /* 0x000000180c04723c */ /* 0x004fe60000001804 */
[----:B------:R-:W0:Y:S11]  /*42d0*/  LDSM.16.M88.4 R24, [R28+0x9800] ;  /* 0x009800001c18783b */ /* 0x000e360000000200 */
[----:B------:R-:W-:Y:S09]  /*42e0*/  @!UPT UIADD3 URZ, URZ, URZ, URZ ;  /* 0x0000003f3f3ff290 */ /* 0x000ff2000fffe03f */
[----:B------:R-:W-:Y:S04]  /*42f0*/  STL.64 [R1+0x2b0], R4 ;  /* 0x0002b00401007387 */ /* 0x000fe80000100a00 */
[----:B------:R-:W-:Y:S04]  /*4300*/  STL.64 [R1+0x2b8], R6 ;  /* 0x0002b80601007387 */ /* 0x000fe80000100a00 */
[----:B------:R-:W-:Y:S04]  /*4310*/  LDSM.16.M88.4 R4, [R28+0x9c00] ;  /* 0x009c00001c04783b */ /* 0x000fe80000000200 */
[----:B----4-:R-:W-:Y:S04]  /*4320*/  STL.64 [R1+0x640], R18 ;  /* 0x0006401201007387 */ /* 0x010fe80000100a00 */
[----:B---3--:R1:W-:Y:S04]  /*4330*/  STL.64 [R1+0x638], R16 ;  /* 0x0006381001007387 */ /* 0x0083e80000100a00 */
[----:B-1----:R-:W2:Y:S04]  /*4340*/  LDL.LU.64 R16, [R1+0x200] ;  /* 0x0002000001107983 */ /* 0x002ea80000300a00 */
[----:B------:R-:W3:Y:S04]  /*4350*/  LDL.LU.64 R18, [R1+0x208] ;  /* 0x0002080001127983 */ /* 0x000ee80000300a00 */
[----:B---3--:R-:W-:Y:S04]  /*4360*/  STL.64 [R1+0x650], R18 ;  /* 0x0006501201007387 */ /* 0x008fe80000100a00 */
[----:B--2---:R-:W-:Y:S04]  /*4370*/  STL.64 [R1+0x648], R16 ;  /* 0x0006481001007387 */ /* 0x004fe80000100a00 */
[----:B------:R-:W2:Y:S04]  /*4380*/  LDL.LU.64 R8, [R1+0x1b0] ;  /* 0x0001b00001087983 */ /* 0x000ea80000300a00 */
[----:B------:R-:W3:Y:S04]  /*4390*/  LDL.LU.64 R10, [R1+0x1b8] ;  /* 0x0001b800010a7983 */ /* 0x000ee80000300a00 */
[----:B------:R-:W-:Y:S04]  /*43a0*/  LDSM.16.M88.4 R16, [R28+0x9400] ;  /* 0x009400001c10783b */ /* 0x000fe80000000200 */
[----:B---3--:R-:W-:Y:S04]  /*43b0*/  STL.64 [R1+0x610], R10 ;  /* 0x0006100a01007387 */ /* 0x008fe80000100a00 */
[----:B--2---:R1:W-:Y:S04]  /*43c0*/  STL.64 [R1+0x608], R8 ;  /* 0x0006080801007387 */ /* 0x0043e80000100a00 */
[----:B-1----:R-:W2:Y:S04]  /*43d0*/  LDL.LU.64 R8, [R1+0x1c0] ;  /* 0x0001c00001087983 */ /* 0x002ea80000300a00 */
[----:B------:R-:W3:Y:S04]  /*43e0*/  LDL.LU.64 R10, [R1+0x1c8] ;  /* 0x0001c800010a7983 */ /* 0x000ee80000300a00 */
[----:B---3--:R-:W-:Y:S04]  /*43f0*/  STL.64 [R1+0x620], R10 ;  /* 0x0006200a01007387 */ /* 0x008fe80000100a00 */
[----:B--2---:R-:W-:Y:S04]  /*4400*/  STL.64 [R1+0x618], R8 ;  /* 0x0006180801007387 */ /* 0x004fe80000100a00 */
[----:B------:R-:W-:Y:S04]  /*4410*/  STL.64 [R1+0x5c8], R14 ;  /* 0x0005c80e01007387 */ /* 0x000fe80000100a00 */
[----:B------:R1:W-:Y:S04]  /*4420*/  STL.64 [R1+0x5c0], R12 ;  /* 0x0005c00c01007387 */ /* 0x0003e80000100a00 */
[----:B------:R-:W2:Y:S04]  /*4430*/  LDSM.16.M88.4 R8, [R28+0x9000] ;  /* 0x009000001c08783b */ /* 0x000ea80000000200 */
[----:B-1----:R-:W3:Y:S04]  /*4440*/  LDL.LU.64 R12, [R1+0x1d0] ;  /* 0x0001d000010c7983 */ /* 0x002ee80000300a00 */
[----:B------:R-:W4:Y:S04]  /*4450*/  LDL.LU.64 R14, [R1+0x1d8] ;  /* 0x0001d800010e7983 */ /* 0x000f280000300a00 */
[----:B----4-:R-:W-:Y:S04]  /*4460*/  STL.64 [R1+0x660], R14 ;  /* 0x0006600e01007387 */ /* 0x010fe80000100a00 */
[----:B---3--:R1:W-:Y:S04]  /*4470*/  STL.64 [R1+0x658], R12 ;  /* 0x0006580c01007387 */ /* 0x0083e80000100a00 */
[----:B-1----:R-:W3:Y:S04]  /*4480*/  LDL.LU.64 R12, [R1+0x210] ;  /* 0x00021000010c7983 */ /* 0x002ee80000300a00 */
[----:B------:R-:W4:Y:S04]  /*4490*/  LDL.LU.64 R14, [R1+0x218] ;  /* 0x00021800010e7983 */ /* 0x000f280000300a00 */
[----:B----4-:R-:W-:Y:S04]  /*44a0*/  STL.64 [R1+0x670], R14 ;  /* 0x0006700e01007387 */ /* 0x010fe80000100a00 */
[----:B---3--:R1:W-:Y:S04]  /*44b0*/  STL.64 [R1+0x668], R12 ;  /* 0x0006680c01007387 */ /* 0x0083e80000100a00 */
[----:B-1----:R-:W3:Y:S04]  /*44c0*/  LDL.LU.64 R12, [R1+0x220] ;  /* 0x00022000010c7983 */ /* 0x002ee80000300a00 */
[----:B------:R-:W3:Y:S04]  /*44d0*/  LDL.LU.64 R14, [R1+0x228] ;  /* 0x00022800010e7983 */ /* 0x000ee80000300a00 */
[----:B0-----:R-:W-:Y:S04]  /*44e0*/  STL [R1+0x53c], R26 ;  /* 0x00053c1a01007387 */ /* 0x001fe80000100800 */
[----:B--2---:R-:W-:Y:S04]  /*44f0*/  STL.64 [R1+0x18], R10 ;  /* 0x0000180a01007387 */ /* 0x004fe80000100a00 */
[----:B------:R-:W-:Y:S04]  /*4500*/  STL.64 [R1], R16 ;  /* 0x0000001001007387 */ /* 0x000fe80000100a00 */
[----:B------:R-:W-:Y:S04]  /*4510*/  STL.64 [R1+0x8], R18 ;  /* 0x0000081201007387 */ /* 0x000fe80000100a00 */
[----:B------:R-:W-:Y:S04]  /*4520*/  STL [R1+0x538], R27 ;  /* 0x0005381b01007387 */ /* 0x000fe80000100800 */
[----:B------:R-:W-:Y:S01]  /*4530*/  STL [R1+0x38c], R28 ;  /* 0x00038c1c01007387 */ /* 0x000fe20000100800 */
[C---:B---3--:R-:W-:Y:S11]  /*4540*/  HMMA.16816.F32 R12, R20.reuse, R8, R12 ;  /* 0x00000008140c723c */ /* 0x048ff6000000180c */
[----:B------:R-:W-:Y:S11]  /*4550*/  @!UPT UIADD3 URZ, URZ, URZ, URZ ;  /* 0x0000003f3f3ff290 */ /* 0x000ff6000fffe03f */
[----:B------:R-:W-:Y:S01]  /*4560*/  @!UPT UIADD3 URZ, URZ, URZ, URZ ;  /* 0x0000003f3f3ff290 */ /* 0x000fe2000fffe03f */
[----:B------:R-:W-:Y:S04]  /*4570*/  STL.64 [R1+0xd0], R12 ;  /* 0x0000d00c01007387 */ /* 0x000fe80000100a00 */
[----:B------:R0:W-:Y:S04]  /*4580*/  STL.64 [R1+0xd8], R14 ;  /* 0x0000d80e01007387 */ /* 0x0001e80000100a00 */
[----:B0-----:R-:W2:Y:S04]  /*4590*/  LDL.LU.64 R14, [R1+0x670] ;  /* 0x00067000010e7983 */ /* 0x001ea80000300a00 */
[----:B------:R-:W2:Y:S02]  /*45a0*/  LDL.LU.64 R12, [R1+0x668] ;  /* 0x00066800010c7983 */ /* 0x000ea40000300a00 */
[C---:B--2---:R-:W-:Y:S02]  /*45b0*/  HMMA.16816.F32 R16, R20.reuse, R16, R12 ;  /* 0x000000101410723c */ /* 0x044fe4000000180c */
[----:B------:R-:W2:Y:S04]  /*45c0*/  LDL.LU.64 R14, [R1+0x660] ;  /* 0x00066000010e7983 */ /* 0x000ea80000300a00 */
[----:B------:R-:W2:Y:S11]  /*45d0*/  LDL.LU.64 R12, [R1+0x658] ;  /* 0x00065800010c7983 */ /* 0x000eb60000300a00 */
[----:B------:R-:W-:Y:S06]  /*45e0*/  @!UPT UIADD3 URZ, URZ, URZ, URZ ;  /* 0x0000003f3f3ff290 */ /* 0x000fec000fffe03f */
[----:B------:R-:W-:Y:S04]  /*45f0*/  STL.64 [R1+0xc0], R16 ;  /* 0x0000c01001007387 */ /* 0x000fe80000100a00 */
[----:B------:R0:W-:Y:S04]  /*4600*/  STL.64 [R1+0xc8], R18 ;  /* 0x0000c81201007387 */ /* 0x0001e80000100a00 */
[----:B0-----:R-:W3:Y:S04]  /*4610*/  LDL.LU.64 R18, [R1+0x650] ;  /* 0x0006500001127983 */ /* 0x001ee80000300a00 */
[----:B------:R-:W3:Y:S02]  /*4620*/  LDL.LU.64 R16, [R1+0x648] ;  /* 0x0006480001107983 */ /* 0x000ee40000300a00 */
[C---:B---3--:R-:W-:Y:S11]  /*4630*/  HMMA.16816.F32 R16, R20.reuse, R24, R16 ;  /* 0x000000181410723c */ /* 0x048ff60000001810 */
[----:B------:R-:W-:Y:S11]  /*4640*/  @!UPT UIADD3 URZ, URZ, URZ, URZ ;  /* 0x0000003f3f3ff290 */ /* 0x000ff6000fffe03f */
[----:B------:R-:W-:Y:S01]  /*4650*/  @!UPT UIADD3 URZ, URZ, URZ, URZ ;  /* 0x0000003f3f3ff290 */ /* 0x000fe2000fffe03f */
[----:B------:R-:W-:Y:S04]  /*4660*/  STL.64 [R1+0xb0], R16 ;  /* 0x0000b01001007387 */ /* 0x000fe80000100a00 */
[----:B------:R0:W-:Y:S04]  /*4670*/  STL.64 [R1+0xb8], R18 ;  /* 0x0000b81201007387 */ /* 0x0001e80000100a00 */
[----:B0-----:R-:W3:Y:S04]  /*4680*/  LDL.LU.64 R18, [R1+0x640] ;  /* 0x0006400001127983 */ /* 0x001ee80000300a00 */
[----:B------:R-:W3:Y:S02]  /*4690*/  LDL.LU.64 R16, [R1+0x638] ;  /* 0x0006380001107983 */ /* 0x000ee40000300a00 */
[----:B---3--:R-:W-:Y:S02]  /*46a0*/  HMMA.16816.F32 R20, R20, R4, R16 ;  /* 0x000000041414723c */ /* 0x008fe40000001810 */
[----:B------:R-:W2:Y:S04]  /*46b0*/  LDL.LU.64 R18, [R1+0x630] ;  /* 0x0006300001127983 */ /* 0x000ea80000300a00 */
[----:B------:R-:W2:Y:S01]  /*46c0*/  LDL.LU.64 R16, [R1+0x628] ;  /* 0x0006280001107983 */ /* 0x000ea20000300a00 */
[----:B------:R-:W-:-:S02]  /*46d0*/  IMAD.MOV.U32 R2, RZ, RZ, R8 ;  /* 0x000000ffff027224 */ /* 0x000fc400078e0008 */
[----:B------:R-:W-:Y:S11]  /*46e0*/  IMAD.MOV.U32 R0, RZ, RZ, R9 ;  /* 0x000000ffff007224 */ /* 0x000ff600078e0009 */
[----:B------:R-:W-:Y:S03]  /*46f0*/  @!UPT UIADD3 URZ, URZ, URZ, URZ ;  /* 0x0000003f3f3ff290 */ /* 0x000fe6000fffe03f */
[----:B------:R0:W-:Y:S04]  /*4700*/  STL.64 [R1+0xa0], R20 ;  /* 0x0000a01401007387 */ /* 0x0001e80000100a00 */
[----:B------:R-:W-:Y:S04]  /*4710*/  STL.64 [R1+0xa8], R22 ;  /* 0x0000a81601007387 */ /* 0x000fe80000100a00 */
[----:B0-----:R-:W3:Y:S04]  /*4720*/  LDL.LU.64 R20, [R1] ;  /* 0x0000000001147983 */ /* 0x001ee80000300a00 */
[----:B------:R-:W3:Y:S01]  /*4730*/  LDL.LU.64 R10, [R1+0x620] ;  /* 0x00062000010a7983 */ /* 0x000ee20000300a00 */
[C---:B--2---:R-:W-:Y:S03]  /*4740*/  HMMA.16816.F32 R12, R16.reuse, R8, R12 ;  /* 0x00000008100c723c */ /* 0x044fe6000000180c */
[----:B------:R-:W3:Y:S11]  /*4750*/  LDL.LU.64 R8, [R1+0x618] ;  /* 0x0006180001087983 */ /* 0x000ef60000300a00 */
[----:B------:R-:W-:Y:S09]  /*4760*/  @!UPT UIADD3 URZ, URZ, URZ, URZ ;  /* 0x0000003f3f3ff290 */ /* 0x000ff2000fffe03f */
[----:B------:R0:W-:Y:S01]  /*4770*/  STL.64 [R1+0x90], R12 ;  /* 0x0000900c01007387 */ /* 0x0001e20000100a00 */
[----:B------:R-:W-:Y:S02]  /*4780*/  IMAD.MOV.U32 R26, RZ, RZ, R14 ;  /* 0x000000ffff1a7224 */ /* 0x000fe400078e000e */
[----:B------:R-:W-:Y:S01]  /*4790*/  IMAD.MOV.U32 R27, RZ, RZ, R15 ;  /* 0x000000ffff1b7224 */ /* 0x000fe200078e000f */
[----:B0-----:R-:W2:Y:S04]  /*47a0*/  LDL.LU.64 R12, [R1+0x1a0] ;  /* 0x0001a000010c7983 */ /* 0x001ea80000300a00 */
[----:B------:R-:W2:Y:S01]  /*47b0*/  LDL.LU.64 R14, [R1+0x1a8] ;  /* 0x0001a800010e7983 */ /* 0x000ea20000300a00 */
[C---:B---3--:R-:W-:Y:S11]  /*47c0*/  HMMA.16816.F32 R8, R16.reuse, R20, R8 ;  /* 0x000000141008723c */ /* 0x048ff60000001808 */
[----:B------:R-:W-:Y:S11]  /*47d0*/  @!UPT UIADD3 URZ, URZ, URZ, URZ ;  /* 0x0000003f3f3ff290 */ /* 0x000ff6000fffe03f */
[----:B------:R-:W-:Y:S01]  /*47e0*/  @!UPT UIADD3 URZ, URZ, URZ, URZ ;  /* 0x0000003f3f3ff290 */ /* 0x000fe2000fffe03f */
[----:B------:R-:W-:Y:S04]  /*47f0*/  STL.64 [R1+0x80], R8 ;  /* 0x0000800801007387 */ /* 0x000fe80000100a00 */
[----:B------:R0:W-:Y:S04]  /*4800*/  STL.64 [R1+0x88], R10 ;  /* 0x0000880a01007387 */ /* 0x0001e80000100a00 */
[----:B0-----:R-:W3:Y:S04]  /*4810*/  LDL.LU.64 R10, [R1+0x610] ;  /* 0x00061000010a7983 */ /* 0x001ee80000300a00 */
[----:B------:R-:W3:Y:S01]  /*4820*/  LDL.LU.64 R8, [R1+0x608] ;  /* 0x0006080001087983 */ /* 0x000ee20000300a00 */
[----:B--2---:R-:W-:Y:S01]  /*4830*/  HMMA.16816.F32 R12, R16, R4, R12 ;  /* 0x00000004100c723c */ /* 0x004fe2000000180c */
[----:B------:R-:W-:-:S02]  /*4840*/  IMAD.MOV.U32 R28, RZ, RZ, R20 ;  /* 0x000000ffff1c7224 */ /* 0x000fc400078e0014 */
[----:B------:R-:W-:-:S05]  /*4850*/  IMAD.MOV.U32 R3, RZ, RZ, R21 ;  /* 0x000000ffff037224 */ /* 0x000fca00078e0015 */
[----:B---3--:R-:W-:Y:S11]  /*4860*/  HMMA.16816.F32 R8, R16, R24, R8 ;  /* 0x000000181008723c */ /* 0x008ff60000001808 */
[----:B------:R-:W-:Y:S11]  /*4870*/  @!UPT UIADD3 URZ, URZ, URZ, URZ ;  /* 0x0000003f3f3ff290 */ /* 0x000ff6000fffe03f */
[----:B------:R-:W-:Y:S02]  /*4880*/  @!UPT UIADD3 URZ, URZ, URZ, URZ ;  /* 0x0000003f3f3ff290 */ /* 0x000fe4000fffe03f */
[----:B------:R-:W-:Y:S02]  /*4890*/  IMAD.MOV.U32 R23, RZ, RZ, R8 ;  /* 0x000000ffff177224 */ /* 0x000fe400078e0008 */
[----:B------:R-:W-:Y:S02]  /*48a0*/  IMAD.MOV.U32 R22, RZ, RZ, R9 ;  /* 0x000000ffff167224 */ /* 0x000fe400078e0009 */
[----:B------:R-:W-:Y:S02]  /*48b0*/  IMAD.MOV.U32 R21, RZ, RZ, R10 ;  /* 0x000000ffff157224 */ /* 0x000fe400078e000a */
[----:B------:R-:W-:Y:S02]  /*48c0*/  IMAD.MOV.U32 R20, RZ, RZ, R11 ;  /* 0x000000ffff147224 */ /* 0x000fe400078e000b */
[----:B------:R-:W2:Y:S04]  /*48d0*/  LDL.LU.64 R10, [R1+0x600] ;  /* 0x00060000010a7983 */ /* 0x000ea80000300a00 */
[----:B------:R-:W2:Y:S04]  /*48e0*/  LDL.LU.64 R8, [R1+0x5f8] ;  /* 0x0005f80001087983 */ /* 0x000ea80000300a00 */
[----:B------:R-:W-:Y:S04]  /*48f0*/  STL.64 [R1+0x5e8], R26 ;  /* 0x0005e81a01007387 */ /* 0x000fe80000100a00 */
[----:B------:R-:W-:Y:S04]  /*4900*/  STL.64 [R1+0x5e0], R24 ;  /* 0x0005e01801007387 */ /* 0x000fe80000100a00 */
[----:B------:R-:W-:Y:S04]  /*4910*/  STL.64 [R1+0x590], R22 ;  /* 0x0005901601007387 */ /* 0x000fe80000100a00 */
[----:B------:R0:W-:Y:S02]  /*4920*/  STL.64 [R1+0x588], R20 ;  /* 0x0005881401007387 */ /* 0x0001e40000100a00 */
[----:B0-----:R-:W-:-:S02]  /*4930*/  IMAD.MOV.U32 R20, RZ, RZ, R28 ;  /* 0x000000ffff147224 */ /* 0x001fc400078e001c */
[----:B------:R-:W-:-:S05]  /*4940*/  IMAD.MOV.U32 R21, RZ, RZ, R3 ;  /* 0x000000ffff157224 */ /* 0x000fca00078e0003 */
[----:B------:R0:W-:Y:S04]  /*4950*/  STL.64 [R1+0x5f0], R20 ;  /* 0x0005f01401007387 */ /* 0x0001e80000100a00 */
[----:B0-----:R-:W2:Y:S04]  /*4960*/  LDL.LU.64 R20, [R1+0x190] ;  /* 0x0001900001147983 */ /* 0x001ea80000300a00 */
[----:B------:R-:W2:Y:S04]  /*4970*/  LDL.LU.64 R22, [R1+0x198] ;  /* 0x0001980001167983 */ /* 0x000ea80000300a00 */
[----:B------:R-:W-:Y:S04]  /*4980*/  STL.64 [R1+0x60], R12 ;  /* 0x0000600c01007387 */ /* 0x000fe80000100a00 */
[----:B------:R-:W-:Y:S04]  /*4990*/  STL.64 [R1+0x68], R14 ;  /* 0x0000680e01007387 */ /* 0x000fe80000100a00 */
[----:B------:R-:W3:Y:S04]  /*49a0*/  LDL.LU.64 R24, [R1+0x180] ;  /* 0x0001800001187983 */ /* 0x000ee80000300a00 */
[----:B------:R-:W3:Y:S04]  /*49b0*/  LDL.LU.64 R26, [R1+0x188] ;  /* 0x00018800011a7983 */ /* 0x000ee80000300a00 */
[----:B------:R-:W-:Y:S04]  /*49c0*/  STL.64 [R1+0x5d8], R6 ;  /* 0x0005d80601007387 */ /* 0x000fe80000100a00 */
[----:B------:R0:W-:Y:S04]  /*49d0*/  STL.64 [R1+0x5d0], R4 ;  /* 0x0005d00401007387 */ /* 0x0001e80000100a00 */
[----:B0-----:R-:W4:Y:S04]  /*49e0*/  LDL.LU.64 R4, [R1+0x160] ;  /* 0x0001600001047983 */ /* 0x001f280000300a00 */
[----:B------:R-:W4:Y:S04]  /*49f0*/  LDL.LU.64 R6, [R1+0x168] ;  /* 0x0001680001067983 */ /* 0x000f280000300a00 */
[----:B------:R-:W2:Y:S04]  /*4a00*/  LDL.LU.64 R12, [R1+0x120] ;  /* 0x00012000010c7983 */ /* 0x000ea80000300a00 */
[----:B------:R-:W2:Y:S04]  /*4a10*/  LDL.LU.64 R14, [R1+0x128] ;  /* 0x00012800010e7983 */ /* 0x000ea80000300a00 */
[----:B------:R-:W2:Y:S04]  /*4a20*/  LDL.LU.64 R16, [R1+0x130] ;  /* 0x0001300001107983 */ /* 0x000ea80000300a00 */
[----:B------:R-:W2:Y:S04]  /*4a30*/  LDL.LU.64 R18, [R1+0x138] ;  /* 0x0001380001127983 */ /* 0x000ea80000300a00 */
[----:B--2---:R-:W-:Y:S04]  /*4a40*/  STL.64 [R1+0x5a0], R18 ;  /* 0x0005a01201007387 */ /* 0x004fe80000100a00 */
[----:B------:R0:W-:Y:S04]  /*4a50*/  STL.64 [R1+0x598], R16 ;  /* 0x0005981001007387 */ /* 0x0001e80000100a00 */
[----:B0-----:R-:W2:Y:S04]  /*4a60*/  LDL.LU.64 R16, [R1+0x150] ;  /* 0x0001500001107983 */ /* 0x001ea80000300a00 */
[----:B------:R-:W2:Y:S04]  /*4a70*/  LDL.LU.64 R18, [R1+0x158] ;  /* 0x0001580001127983 */ /* 0x000ea80000300a00 */
[----:B--2---:R-:W-:Y:S04]  /*4a80*/  STL.64 [R1+0x5b0], R18 ;  /* 0x0005b01201007387 */ /* 0x004fe80000100a00 */
[----:B------:R0:W-:Y:S02]  /*4a90*/  STL.64 [R1+0x5a8], R16 ;  /* 0x0005a81001007387 */ /* 0x0001e40000100a00 */
[----:B0-----:R-:W-:-:S02]  /*4aa0*/  IMAD.MOV.U32 R16, RZ, RZ, R2 ;  /* 0x000000ffff107224 */ /* 0x001fc400078e0002 */
[----:B------:R-:W-:-:S07]  /*4ab0*/  IMAD.MOV.U32 R17, RZ, RZ, R0 ;  /* 0x000000ffff117224 */ /* 0x000fce00078e0000 */
[C---:B------:R-:W-:Y:S11]  /*4ac0*/  HMMA.16816.F32 R20, R8.reuse, R16, R20 ;  /* 0x000000100814723c */ /* 0x040ff60000001814 */
[----:B------:R-:W-:Y:S11]  /*4ad0*/  @!UPT UIADD3 URZ, URZ, URZ, URZ ;  /* 0x0000003f3f3ff290 */ /* 0x000ff6000fffe03f */
[----:B------:R-:W-:Y:S01]  /*4ae0*/  @!UPT UIADD3 URZ, URZ, URZ, URZ ;  /* 0x0000003f3f3ff290 */ /* 0x000fe2000fffe03f */
[----:B------:R0:W-:Y:S04]  /*4af0*/  STL.64 [R1+0x190], R20 ;  /* 0x0001901401007387 */ /* 0x0001e80000100a00 */
[----:B------:R-:W-:Y:S04]  /*4b00*/  STL.64 [R1+0x198], R22 ;  /* 0x0001981601007387 */ /* 0x000fe80000100a00 */
[----:B0-----:R-:W3:Y:S02]  /*4b10*/  LDL.LU.64 R20, [R1+0x5f0] ;  /* 0x0005f00001147983 */ /* 0x001ee40000300a00 */
[C---:B---3--:R-:W-:Y:S11]  /*4b20*/  HMMA.16816.F32 R24, R8.reuse, R20, R24 ;  /* 0x000000140818723c */ /* 0x048ff60000001818 */
[----:B------:R-:W-:Y:S11]  /*4b30*/  @!UPT UIADD3 URZ, URZ, URZ, URZ ;  /* 0x0000003f3f3ff290 */ /* 0x000ff6000fffe03f */
[----:B------:R-:W-:Y:S01]  /*4b40*/  @!UPT UIADD3 URZ, URZ, URZ, URZ ;  /* 0x0000003f3f3ff290 */ /* 0x000fe2000fffe03f */
[----:B------:R-:W-:Y:S04]  /*4b50*/  STL.64 [R1+0x180], R24 ;  /* 0x0001801801007387 */ /* 0x000fe80000100a00 */
[----:B------:R0:W-:Y:S04]  /*4b60*/  STL.64 [R1+0x188], R26 ;  /* 0x0001881a01007387 */ /* 0x0001e80000100a00 */
[----:B0-----:R-:W2:Y:S04]  /*4b70*/  LDL.LU.64 R26, [R1+0x5e8] ;  /* 0x0005e800011a7983 */ /* 0x001ea80000300a00 */
[----:B------:R-:W4:Y:S04]  /*4b80*/  LDL.LU.64 R24, [R1+0x5e0] ;  /* 0x0005e00001187983 */ /* 0x000f280000300a00 */
[----:B------:R0:W-:Y:S04]  /*4b90*/  STL.64 [R1+0x5b8], R20 ;  /* 0x0005b81401007387 */ /* 0x0001e80000100a00 */
[----:B0-----:R-:W3:Y:S04]  /*4ba0*/  LDL.LU.64 R20, [R1+0x170] ;  /* 0x0001700001147983 */ /* 0x001ee80000300a00 */
[----:B------:R-:W3:Y:S01]  /*4bb0*/  LDL.LU.64 R22, [R1+0x178] ;  /* 0x0001780001167983 */ /* 0x000ee20000300a00 */
[C---:B----4-:R-:W-:Y:S11]  /*4bc0*/  HMMA.16816.F32 R4, R8.reuse, R24, R4 ;  /* 0x000000180804723c */ /* 0x050ff60000001804 */
[----:B------:R-:W-:Y:S11]  /*4bd0*/  @!UPT UIADD3 URZ, URZ, URZ, URZ ;  /* 0x0000003f3f3ff290 */ /* 0x000ff6000fffe03f */
[----:B------:R-:W-:Y:S01]  /*4be0*/  @!UPT UIADD3 URZ, URZ, URZ, URZ ;  /* 0x0000003f3f3ff290 */ /* 0x000fe2000fffe03f */
[----:B------:R-:W-:Y:S04]  /*4bf0*/  STL.64 [R1+0x160], R4 ;  /* 0x0001600401007387 */ /* 0x000fe80000100a00 */
[----:B------:R0:W-:Y:S04]  /*4c00*/  STL.64 [R1+0x168], R6 ;  /* 0x0001680601007387 */ /* 0x0001e80000100a00 */
[----:B0-----:R-:W4:Y:S04]  /*4c10*/  LDL.LU.64 R6, [R1+0x5d8] ;  /* 0x0005d80001067983 */ /* 0x001f280000300a00 */
[----:B------:R-:W2:Y:S02]  /*4c20*/  LDL.LU.64 R4, [R1+0x5d0] ;  /* 0x0005d00001047983 */ /* 0x000ea40000300a00 */
[----:B--2---:R-:W-:Y:S02]  /*4c30*/  HMMA.16816.F32 R8, R8, R4, R12 ;  /* 0x000000040808723c */ /* 0x004fe4000000180c */
[----:B------:R-:W3:Y:S04]  /*4c40*/  LDL.LU.64 R14, [R1+0x5c8] ;  /* 0x0005c800010e7983 */ /* 0x000ee80000300a00 */
[----:B------:R-:W3:Y:S11]  /*4c50*/  LDL.LU.64 R12, [R1+0x5c0] ;  /* 0x0005c000010c7983 */ /* 0x000ef60000300a00 */
[----:B------:R-:W-:Y:S06]  /*4c60*/  @!UPT UIADD3 URZ, URZ, URZ, URZ ;  /* 0x0000003f3f3ff290 */ /* 0x000fec000fffe03f */
[----:B------:R0:W-:Y:S04]  /*4c70*/  STL.64 [R1+0x120], R8 ;  /* 0x0001200801007387 */ /* 0x0001e80000100a00 */
[----:B------:R1:W-:Y:S04]  /*4c80*/  STL.64 [R1+0x128], R10 ;  /* 0x0001280a01007387 */ /* 0x0003e80000100a00 */
[----:B0-----:R-:W2:Y:S04]  /*4c90*/  LDL.LU.64 R8, [R1+0x140] ;  /* 0x0001400001087983 */ /* 0x001ea80000300a00 */
[----:B-1----:R-:W2:Y:S01]  /*4ca0*/  LDL.LU.64 R10, [R1+0x148] ;  /* 0x00014800010a7983 */ /* 0x002ea20000300a00 */
[C---:B---3--:R-:W-:Y:S03]  /*4cb0*/  HMMA.16816.F32 R16, R12.reuse, R16, R20 ;  /* 0x000000100c10723c */ /* 0x048fe60000001814 */
[----:B------:R-:W3:Y:S11]  /*4cc0*/  LDL.LU.64 R20, [R1+0x5b8] ;  /* 0x0005b80001147983 */ /* 0x000ef60000300a00 */
[----:B------:R-:W-:Y:S09]  /*4cd0*/  @!UPT UIADD3 URZ, URZ, URZ, URZ ;  /* 0x0000003f3f3ff290 */ /* 0x000ff2000fffe03f */
[----:B------:R-:W-:Y:S04]  /*4ce0*/  STL.64 [R1+0x170], R16 ;  /* 0x0001701001007387 */ /* 0x000fe80000100a00 */
[----:B------:R0:W-:Y:S04]  /*4cf0*/  STL.64 [R1+0x178], R18 ;  /* 0x0001781201007387 */ /* 0x0001e80000100a00 */
[----:B0-----:R-:W3:Y:S04]  /*4d00*/  LDL.LU.64 R18, [R1+0x5b0] ;  /* 0x0005b00001127983 */ /* 0x001ee80000300a00 */
[----:B------:R-:W3:Y:S02]  /*4d10*/  LDL.LU.64 R16, [R1+0x5a8] ;  /* 0x0005a80001107983 */ /* 0x000ee40000300a00 */
[C---:B---3--:R-:W-:Y:S02]  /*4d20*/  HMMA.16816.F32 R20, R12.reuse, R20, R16 ;  /* 0x000000140c14723c */ /* 0x048fe40000001810 */
[----:B------:R-:W3:Y:S04]  /*4d30*/  LDL.LU.64 R18, [R1+0x5a0] ;  /* 0x0005a00001127983 */ /* 0x000ee80000300a00 */
[----:B------:R-:W3:Y:S02]  /*4d40*/  LDL.LU.64 R16, [R1+0x598] ;  /* 0x0005980001107983 */ /* 0x000ee40000300a00 */
[C---:B--2---:R-:W-:Y:S11]  /*4d50*/  HMMA.16816.F32 R8, R12.reuse, R24, R8 ;  /* 0x000000180c08723c */ /* 0x044ff60000001808 */
[----:B------:R-:W-:Y:S04]  /*4d60*/  @!UPT UIADD3 URZ, URZ, URZ, URZ ;  /* 0x0000003f3f3ff290 */ /* 0x000fe8000fffe03f */
[----:B------:R-:W-:Y:S04]  /*4d70*/  STL.64 [R1+0x150], R20 ;  /* 0x0001501401007387 */ /* 0x000fe80000100a00 */
[----:B------:R0:W-:Y:S04]  /*4d80*/  STL.64 [R1+0x158], R22 ;  /* 0x0001581601007387 */ /* 0x0001e80000100a00 */
[----:B0-----:R-:W2:Y:S04]  /*4d90*/  LDL.LU.64 R22, [R1+0x590] ;  /* 0x0005900001167983 */ /* 0x001ea80000300a00 */
[----:B------:R-:W2:Y:S04]  /*4da0*/  LDL.LU.64 R20, [R1+0x588] ;  /* 0x0005880001147983 */ /* 0x000ea80000300a00 */
[----:B------:R-:W-:Y:S04]  /*4db0*/  STL.64 [R1+0x540], R26 ;  /* 0x0005401a01007387 */ /* 0x000fe80000100a00 */
[----:B------:R-:W-:Y:S04]  /*4dc0*/  STL.64 [R1+0x140], R8 ;  /* 0x0001400801007387 */ /* 0x000fe80000100a00 */
[----:B------:R-:W-:Y:S04]  /*4dd0*/  STL.64 [R1+0x148], R10 ;  /* 0x0001480a01007387 */ /* 0x000fe80000100a00 */
[----:B----4-:R-:W-:Y:S04]  /*4de0*/  STL.64 [R1+0x580], R6 ;  /* 0x0005800601007387 */ /* 0x010fe80000100a00 */
[----:B------:R-:W-:Y:S01]  /*4df0*/  LDSM.16.MT88.4 R8, [R29+0x4000] ;  /* 0x004000001d08783b */ /* 0x000fe20000004200 */
[----:B---3--:R-:W-:Y:S03]  /*4e00*/  HMMA.16816.F32 R16, R12, R4, R16 ;  /* 0x000000040c10723c */ /* 0x008fe60000001810 */
[----:B------:R-:W0:Y:S11]  /*4e10*/  LDSM.16.MT88.4 R12, [R29+0x4100] ;  /* 0x004100001d0c783b */ /* 0x000e360000004200 */
[----:B------:R-:W-:Y:S10]  /*4e20*/  @!UPT UIADD3 URZ, URZ, URZ, URZ ;  /* 0x0000003f3f3ff290 */ /* 0x000ff4000fffe03f */
[----:B------:R-:W-:Y:S02]  /*4e30*/  IMAD.MOV.U32 R28, RZ, RZ, R16 ;  /* 0x000000ffff1c7224 */ /* 0x000fe400078e0010 */
[----:B------:R-:W-:Y:S02]  /*4e40*/  IMAD.MOV.U32 R2, RZ, RZ, R17 ;  /* 0x000000ffff027224 */ /* 0x000fe400078e0011 */
[----:B------:R-:W-:Y:S02]  /*4e50*/  IMAD.MOV.U32 R3, RZ, RZ, R18 ;  /* 0x000000ffff037224 */ /* 0x000fe400078e0012 */
[----:B------:R-:W-:Y:S02]  /*4e60*/  IMAD.MOV.U32 R0, RZ, RZ, R19 ;  /* 0x000000ffff007224 */ /* 0x000fe400078e0013 */
[----:B------:R-:W1:Y:S04]  /*4e70*/  LDSM.16.MT88.4 R16, [R29+0x4200] ;  /* 0x004200001d10783b */ /* 0x000e680000004200 */
[----:B------:R-:W-:Y:S04]  /*4e80*/  STL [R1+0x41c], R2 ;  /* 0x00041c0201007387 */ /* 0x000fe80000100800 */
[----:B------:R-:W-:Y:S04]  /*4e90*/  STL [R1+0x418], R28 ;  /* 0x0004181c01007387 */ /* 0x000fe80000100800 */
[----:B0-----:R-:W-:Y:S04]  /*4ea0*/  STL.64 [R1+0x520], R14 ;  /* 0x0005200e01007387 */ /* 0x001fe80000100a00 */
[----:B------:R-:W-:Y:S04]  /*4eb0*/  STL.64 [R1+0x518], R12 ;  /* 0x0005180c01007387 */ /* 0x000fe80000100a00 */
[----:B-1----:R-:W-:Y:S04]  /*4ec0*/  STL.64 [R1+0x4a0], R18 ;  /* 0x0004a01201007387 */ /* 0x002fe80000100a00 */
[----:B------:R0:W-:Y:S04]  /*4ed0*/  STL.64 [R1+0x498], R16 ;  /* 0x0004981001007387 */ /* 0x0001e80000100a00 */
[----:B0-----:R-:W3:Y:S04]  /*4ee0*/  LDL.LU R16, [R1+0x60] ;  /* 0x0000600001107983 */ /* 0x001ee80000300800 */
[----:B------:R-:W3:Y:S04]  /*4ef0*/  LDL.LU R17, [R1+0x64] ;  /* 0x0000640001117983 */ /* 0x000ee80000300800 */
[----:B------:R-:W4:Y:S04]  /*4f00*/  LDL.LU R18, [R1+0x68] ;  /* 0x0000680001127983 */ /* 0x000f280000300800 */
[----:B------:R-:W4:Y:S04]  /*4f10*/  LDL.LU R19, [R1+0x6c] ;  /* 0x00006c0001137983 */ /* 0x000f280000300800 */
[----:B------:R-:W2:Y:S04]  /*4f20*/  LDL.LU R12, [R1+0xd0] ;  /* 0x0000d000010c7983 */ /* 0x000ea80000300800 */
[----:B------:R-:W2:Y:S04]  /*4f30*/  LDL.LU R13, [R1+0xd4] ;  /* 0x0000d400010d7983 */ /* 0x000ea80000300800 */
[----:B------:R-:W2:Y:S04]  /*4f40*/  LDL.LU R14, [R1+0xd8] ;  /* 0x0000d800010e7983 */ /* 0x000ea80000300800 */
[----:B------:R-:W2:Y:S04]  /*4f50*/  LDL.LU R15, [R1+0xdc] ;  /* 0x0000dc00010f7983 */ /* 0x000ea80000300800 */
[----:B--2---:R0:W-:Y:S04]  /*4f60*/  STL.64 [R1+0x550], R14 ;  /* 0x0005500e01007387 */ /* 0x0041e80000100a00 */
[----:B------:R-:W-:Y:S04]  /*4f70*/  STL.64 [R1+0x548], R12 ;  /* 0x0005480c01007387 */ /* 0x000fe80000100a00 */
[----:B0-----:R-:W2:Y:S04]  /*4f80*/  LDL R14, [R1+0x28] ;  /* 0x00002800010e7983 */ /* 0x001ea80000100800 */
[----:B------:R-:W2:Y:S04]  /*4f90*/  LDL R15, [R1+0x2c] ;  /* 0x00002c00010f7983 */ /* 0x000ea80000100800 */
[----:B------:R-:W3:Y:S04]  /*4fa0*/  LDL.LU R4, [R1+0x260] ;  /* 0x0002600001047983 */ /* 0x000ee80000300800 */
[----:B------:R-:W3:Y:S04]  /*4fb0*/  LDL.LU R5, [R1+0x264] ;  /* 0x0002640001057983 */ /* 0x000ee80000300800 */
[----:B------:R-:W3:Y:S04]  /*4fc0*/  LDL.LU R6, [R1+0x268] ;  /* 0x0002680001067983 */ /* 0x000ee80000300800 */
[----:B------:R-:W3:Y:S04]  /*4fd0*/  LDL.LU R7, [R1+0x26c] ;  /* 0x00026c0001077983 */ /* 0x000ee80000300800 */
[----:B--2---:R0:W-:Y:S04]  /*4fe0*/  STL.64 [R1+0x560], R14 ;  /* 0x0005600e01007387 */ /* 0x0041e80000100a00 */
[----:B0-----:R-:W2:Y:S04]  /*4ff0*/  LDL.64 R14, [R1+0x38] ;  /* 0x00003800010e7983 */ /* 0x001ea80000100a00 */
[----:B--2---:R0:W-:Y:S04]  /*5000*/  STL.64 [R1+0x568], R14 ;  /* 0x0005680e01007387 */ /* 0x0041e80000100a00 */
[----:B0-----:R-:W2:Y:S04]  /*5010*/  LDL.64 R14, [R1+0x48] ;  /* 0x00004800010e7983 */ /* 0x001ea80000100a00 */
[----:B--2---:R0:W-:Y:S04]  /*5020*/  STL.64 [R1+0x578], R14 ;  /* 0x0005780e01007387 */ /* 0x0041e80000100a00 */
[----:B0-----:R-:W2:Y:S04]  /*5030*/  LDL.64 R14, [R1+0x58] ;  /* 0x00005800010e7983 */ /* 0x001ea80000100a00 */
[----:B----4-:R0:W-:Y:S04]  /*5040*/  STL.64 [R1+0x4b0], R18 ;  /* 0x0004b01201007387 */ /* 0x0101e80000100a00 */
[----:B---3--:R1:W-:Y:S01]  /*5050*/  STL.64 [R1+0x4a8], R16 ;  /* 0x0004a81001007387 */ /* 0x0083e20000100a00 */
[----:B0-----:R-:W-:-:S02]  /*5060*/  IMAD.MOV.U32 R18, RZ, RZ, R21 ;  /* 0x000000ffff127224 */ /* 0x001fc400078e0015 */
[----:B------:R-:W-:Y:S02]  /*5070*/  IMAD.MOV.U32 R19, RZ, RZ, R20 ;  /* 0x000000ffff137224 */ /* 0x000fe400078e0014 */
[----:B-1----:R-:W-:Y:S02]  /*5080*/  IMAD.MOV.U32 R16, RZ, RZ, R23 ;  /* 0x000000ffff107224 */ /* 0x002fe400078e0017 */
[----:B------:R-:W-:Y:S01]  /*5090*/  IMAD.MOV.U32 R17, RZ, RZ, R22 ;  /* 0x000000ffff117224 */ /* 0x000fe200078e0016 */
[----:B------:R0:W-:Y:S04]  /*50a0*/  STL.64 [R1+0x4c0], R18 ;  /* 0x0004c01201007387 */ /* 0x0001e80000100a00 */
[----:B------:R1:W-:Y:S04]  /*50b0*/  STL.64 [R1+0x4b8], R16 ;  /* 0x0004b81001007387 */ /* 0x0003e80000100a00 */
[----:B------:R-:W3:Y:S04]  /*50c0*/  LDSM.16.MT88.4 R20, [R29+0x4300] ;  /* 0x004300001d14783b */ /* 0x000ee80000004200 */
[----:B0-----:R-:W4:Y:S04]  /*50d0*/  LDL.LU.64 R18, [R1+0x8] ;  /* 0x0000080001127983 */ /* 0x001f280000300a00 */
[----:B----4-:R0:W-:Y:S04]  /*50e0*/  STL.64 [R1+0x570], R18 ;  /* 0x0005701201007387 */ /* 0x0101e80000100a00 */
[----:B-1----:R-:W4:Y:S04]  /*50f0*/  LDL.LU R16, [R1+0x100] ;  /* 0x0001000001107983 */ /* 0x002f280000300800 */
[----:B------:R-:W4:Y:S04]  /*5100*/  LDL.LU R17, [R1+0x104] ;  /* 0x0001040001117983 */ /* 0x000f280000300800 */
[----:B0-----:R-:W4:Y:S04]  /*5110*/  LDL.LU R18, [R1+0x108] ;  /* 0x0001080001127983 */ /* 0x001f280000300800 */
[----:B------:R-:W4:Y:S04]  /*5120*/  LDL.LU R19, [R1+0x10c] ;  /* 0x00010c0001137983 */ /* 0x000f280000300800 */
[----:B---3--:R0:W-:Y:S04]  /*5130*/  STL.64 [R1+0x428], R22 ;  /* 0x0004281601007387 */ /* 0x0081e80000100a00 */
[----:B------:R1:W-:Y:S04]  /*5140*/  STL.64 [R1+0x420], R20 ;  /* 0x0004201401007387 */ /* 0x0003e80000100a00 */
[----:B0-----:R-:W3:Y:S04]  /*5150*/  LDL R22, [R1+0x18] ;  /* 0x0000180001167983 */ /* 0x001ee80000100800 */
[----:B------:R-:W3:Y:S01]  /*5160*/  LDL R23, [R1+0x1c] ;  /* 0x00001c0001177983 */ /* 0x000ee20000100800 */
[----:B--2---:R-:W-:Y:S01]  /*5170*/  HMMA.16816.F32 R4, R8, R14, R4 ;  /* 0x0000000e0804723c */ /* 0x004fe20000001804 */
[----:B------:R-:W-:-:S02]  /*5180*/  IMAD.MOV.U32 R2, RZ, RZ, R15 ;  /* 0x000000ffff027224 */ /* 0x000fc400078e000f */
[----:B---3--:R0:W-:Y:S04]  /*5190*/  STL.64 [R1+0x558], R22 ;  /* 0x0005581601007387 */ /* 0x0081e80000100a00 */
[----:B-1----:R-:W2:Y:S04]  /*51a0*/  LDL.LU R20, [R1+0xe0] ;  /* 0x0000e00001147983 */ /* 0x002ea80000300800 */
[----:B------:R-:W2:Y:S04]  /*51b0*/  LDL.LU R21, [R1+0xe4] ;  /* 0x0000e40001157983 */ /* 0x000ea80000300800 */
[----:B0-----:R-:W2:Y:S04]  /*51c0*/  LDL.LU R22, [R1+0xe8] ;  /* 0x0000e80001167983 */ /* 0x001ea80000300800 */
[----:B------:R-:W2:Y:S04]  /*51d0*/  LDL.LU R23, [R1+0xec] ;  /* 0x0000ec0001177983 */ /* 0x000ea80000300800 */
[----:B------:R-:W3:Y:S04]  /*51e0*/  LDL.LU R24, [R1+0xc0] ;  /* 0x0000c00001187983 */ /* 0x000ee80000300800 */
[----:B------:R-:W3:Y:S04]  /*51f0*/  LDL.LU R25, [R1+0xc4] ;  /* 0x0000c40001197983 */ /* 0x000ee80000300800 */
[----:B------:R-:W3:Y:S04]  /*5200*/  LDL.LU R26, [R1+0xc8] ;  /* 0x0000c800011a7983 */ /* 0x000ee80000300800 */
[----:B------:R-:W3:Y:S04]  /*5210*/  LDL.LU R27, [R1+0xcc] ;  /* 0x0000cc00011b7983 */ /* 0x000ee80000300800 */
[----:B------:R0:W-:Y:S04]  /*5220*/  STL.64 [R1+0x260], R4 ;  /* 0x0002600401007387 */ /* 0x0001e80000100a00 */
[----:B------:R1:W-:Y:S01]  /*5230*/  STL.64 [R1+0x268], R6 ;  /* 0x0002680601007387 */ /* 0x0003e20000100a00 */
[----:B0-----:R-:W-:-:S03]  /*5240*/  IMAD.MOV.U32 R4, RZ, RZ, R14 ;  /* 0x000000ffff047224 */ /* 0x001fc600078e000e */
[----:B-1----:R-:W2:Y:S04]  /*5250*/  LDL.LU.64 R6, [R1+0x580] ;  /* 0x0005800001067983 */ /* 0x002ea80000300a00 */
[----:B------:R-:W4:Y:S02]  /*5260*/  LDL.LU.64 R14, [R1+0x578] ;  /* 0x00057800010e7983 */ /* 0x000f240000300a00 */
[----:B----4-:R-:W-:Y:S02]  /*5270*/  HMMA.16816.F32 R16, R8, R14, R16 ;  /* 0x0000000e0810723c */ /* 0x010fe40000001810 */
[----:B--2---:R-:W-:Y:S04]  /*5280*/  STL.64 [R1+0x530], R6 ;  /* 0x0005300601007387 */ /* 0x004fe80000100a00 */
[----:B------:R0:W-:Y:S04]  /*5290*/  STL [R1+0x528], R4 ;  /* 0x0005280401007387 */ /* 0x0001e80000100800 */
[----:B0-----:R-:W2:Y:S04]  /*52a0*/  LDL.LU R4, [R1+0xf0] ;  /* 0x0000f00001047983 */ /* 0x001ea80000300800 */
[----:B------:R-:W2:Y:S04]  /*52b0*/  LDL.LU R5, [R1+0xf4] ;  /* 0x0000f40001057983 */ /* 0x000ea80000300800 */
[----:B------:R-:W2:Y:S04]  /*52c0*/  LDL.LU R6, [R1+0xf8] ;  /* 0x0000f80001067983 */ /* 0x000ea80000300800 */
[----:B------:R-:W2:Y:S04]  /*52d0*/  LDL.LU R7, [R1+0xfc] ;  /* 0x0000fc0001077983 */ /* 0x000ea80000300800 */
[----:B------:R0:W-:Y:S04]  /*52e0*/  STL.64 [R1+0x250], R16 ;  /* 0x0002501001007387 */ /* 0x0001e80000100a00 */
[----:B------:R1:W-:Y:S01]  /*52f0*/  STL.64 [R1+0x258], R18 ;  /* 0x0002581201007387 */ /* 0x0003e20000100a00 */
[----:B0-----:R-:W-:-:S02]  /*5300*/  IMAD.MOV.U32 R17, RZ, RZ, R14 ;  /* 0x000000ffff117224 */ /* 0x001fc400078e000e */
[----:B------:R-:W-:Y:S01]  /*5310*/  IMAD.MOV.U32 R16, RZ, RZ, R15 ;  /* 0x000000ffff107224 */ /* 0x000fe200078e000f */
[----:B-1----:R-:W3:Y:S04]  /*5320*/  LDL.LU.64 R18, [R1+0x570] ;  /* 0x0005700001127983 */ /* 0x002ee80000300a00 */
[----:B------:R-:W2:Y:S02]  /*5330*/  LDL.LU.64 R14, [R1+0x568] ;  /* 0x00056800010e7983 */ /* 0x000ea40000300a00 */
[C---:B--2---:R-:W-:Y:S11]  /*5340*/  HMMA.16816.F32 R4, R8.reuse, R14, R4 ;  /* 0x0000000e0804723c */ /* 0x044ff60000001804 */
[----:B------:R-:W-:Y:S11]  /*5350*/  @!UPT UIADD3 URZ, URZ, URZ, URZ ;  /* 0x0000003f3f3ff290 */ /* 0x000ff6000fffe03f */
[----:B------:R-:W-:Y:S01]  /*5360*/  @!UPT UIADD3 URZ, URZ, URZ, URZ ;  /* 0x0000003f3f3ff290 */ /* 0x000fe2000fffe03f */
[----:B------:R0:W-:Y:S04]  /*5370*/  STL.64 [R1+0x240], R4 ;  /* 0x0002400401007387 */ /* 0x0001e80000100a00 */
[----:B------:R-:W-:Y:S01]  /*5380*/  STL.64 [R1+0x248], R6 ;  /* 0x0002480601007387 */ /* 0x000fe20000100a00 */
[----:B0-----:R-:W-:Y:S02]  /*5390*/  IMAD.MOV.U32 R5, RZ, RZ, R14 ;  /* 0x000000ffff057224 */ /* 0x001fe400078e000e */
[----:B------:R-:W-:Y:S02]  /*53a0*/  IMAD.MOV.U32 R4, RZ, RZ, R15 ;  /* 0x000000ffff047224 */ /* 0x000fe400078e000f */
[----:B------:R-:W2:Y:S02]  /*53b0*/  LDL.LU.64 R14, [R1+0x560] ;  /* 0x00056000010e7983 */ /* 0x000ea40000300a00 */
[C---:B--2---:R-:W-:Y:S02]  /*53c0*/  HMMA.16816.F32 R12, R8.reuse, R14, R20 ;  /* 0x0000000e080c723c */ /* 0x044fe40000001814 */
[----:B------:R-:W2:Y:S11]  /*53d0*/  LDL.LU.64 R22, [R1+0x558] ;  /* 0x0005580001167983 */ /* 0x000eb60000300a00 */
[----:B------:R-:W-:Y:S10]  /*53e0*/  @!UPT UIADD3 URZ, URZ, URZ, URZ ;  /* 0x0000003f3f3ff290 */ /* 0x000ff4000fffe03f */
[----:B------:R-:W-:Y:S04]  /*53f0*/  STL.64 [R1+0x230], R12 ;  /* 0x0002300c01007387 */ /* 0x000fe80000100a00 */
[----:B------:R0:W-:Y:S04]  /*5400*/  STL.64 [R1+0x238], R14 ;  /* 0x0002380e01007387 */ /* 0x0001e80000100a00 */
[----:B0-----:R-:W4:Y:S04]  /*5410*/  LDL.LU.64 R14, [R1+0x550] ;  /* 0x00055000010e7983 */ /* 0x001f280000300a00 */
[----:B------:R-:W4:Y:S04]  /*5420*/  LDL.LU.64 R12, [R1+0x548] ;  /* 0x00054800010c7983 */ /* 0x000f280000300a00 */
[----:B--2---:R0:W-:Y:S01]  /*5430*/  STL.64 [R1+0x4d8], R22 ;  /* 0x0004d81601007387 */ /* 0x0041e20000100a00 */
[C---:B----4-:R-:W-:Y:S03]  /*5440*/  HMMA.16816.F32 R12, R8.reuse, R22, R12 ;  /* 0x00000016080c723c */ /* 0x050fe6000000180c */
[----:B0-----:R-:W2:Y:S05]  /*5450*/  LDL.LU.64 R22, [R1+0x28] ;  /* 0x0000280001167983 */ /* 0x001eaa0000300a00 */
[----:B---3--:R-:W-:Y:S11]  /*5460*/  HMMA.16816.F32 R24, R8, R18, R24 ;  /* 0x000000120818723c */ /* 0x008ff60000001818 */
[----:B------:R-:W-:Y:S04]  /*5470*/  @!UPT UIADD3 URZ, URZ, URZ, URZ ;  /* 0x0000003f3f3ff290 */ /* 0x000fe8000fffe03f */
[----:B------:R-:W-:Y:S04]  /*5480*/  STL.64 [R1+0x220], R12 ;  /* 0x0002200c01007387 */ /* 0x000fe80000100a00 */
[----:B------:R-:W-:Y:S04]  /*5490*/  STL.64 [R1+0x228], R14 ;  /* 0x0002280e01007387 */ /* 0x000fe80000100a00 */
[----:B--2---:R0:W-:Y:S02]  /*54a0*/  STL.64 [R1+0x4e0], R22 ;  /* 0x0004e01601007387 */ /* 0x0041e40000100a00 */
[----:B0-----:R-:W-:-:S02]  /*54b0*/  IMAD.MOV.U32 R23, RZ, RZ, R4 ;  /* 0x000000ffff177224 */ /* 0x001fc400078e0004 */
[----:B------:R-:W-:Y:S01]  /*54c0*/  IMAD.MOV.U32 R22, RZ, RZ, R5 ;  /* 0x000000ffff167224 */ /* 0x000fe200078e0005 */
[----:B------:R-:W2:Y:S04]  /*54d0*/  LDL.LU R4, [R1+0xb0] ;  /* 0x0000b00001047983 */ /* 0x000ea80000300800 */
[----:B------:R-:W2:Y:S04]  /*54e0*/  LDL.LU R5, [R1+0xb4] ;  /* 0x0000b40001057983 */ /* 0x000ea80000300800 */
[----:B------:R-:W2:Y:S04]  /*54f0*/  LDL.LU R6, [R1+0xb8] ;  /* 0x0000b80001067983 */ /* 0x000ea80000300800 */
[----:B------:R-:W2:Y:S04]  /*5500*/  LDL.LU R7, [R1+0xbc] ;  /* 0x0000bc0001077983 */ /* 0x000ea80000300800 */
[----:B------:R-:W3:Y:S04]  /*5510*/  LDL.LU R12, [R1+0xa0] ;  /* 0x0000a000010c7983 */ /* 0x000ee80000300800 */
[----:B------:R-:W3:Y:S04]  /*5520*/  LDL.LU R13, [R1+0xa4] ;  /* 0x0000a400010d7983 */ /* 0x000ee80000300800 */
[----:B------:R-:W3:Y:S04]  /*5530*/  LDL.LU R14, [R1+0xa8] ;  /* 0x0000a800010e7983 */ /* 0x000ee80000300800 */
[----:B------:R-:W3:Y:S04]  /*5540*/  LDL.LU R15, [R1+0xac] ;  /* 0x0000ac00010f7983 */ /* 0x000ee80000300800 */
[----:B------:R0:W-:Y:S02]  /*5550*/  STL.64 [R1+0x4f8], R22 ;  /* 0x0004f81601007387 */ /* 0x0001e40000100a00 */
[----:B0-----:R-:W-:-:S02]  /*5560*/  IMAD.MOV.U32 R22, RZ, RZ, R17 ;  /* 0x000000ffff167224 */ /* 0x001fc400078e0011 */
[----:B------:R-:W-:-:S05]  /*5570*/  IMAD.MOV.U32 R23, RZ, RZ, R16 ;  /* 0x000000ffff177224 */ /* 0x000fca00078e0010 */
[----:B------:R0:W-:Y:S04]  /*5580*/  STL.64 [R1+0x510], R22 ;  /* 0x0005101601007387 */ /* 0x0001e80000100a00 */
[----:B------:R-:W4:Y:S04]  /*5590*/  LDL.LU R20, [R1+0x300] ;  /* 0x0003000001147983 */ /* 0x000f280000300800 */
[----:B------:R-:W4:Y:S04]  /*55a0*/  LDL.LU R21, [R1+0x304] ;  /* 0x0003040001157983 */ /* 0x000f280000300800 */
[----:B0-----:R-:W4:Y:S04]  /*55b0*/  LDL.LU R22, [R1+0x308] ;  /* 0x0003080001167983 */ /* 0x001f280000300800 */
[----:B------:R-:W4:Y:S04]  /*55c0*/  LDL.LU R23, [R1+0x30c] ;  /* 0x00030c0001177983 */ /* 0x000f280000300800 */
[----:B------:R-:W-:Y:S04]  /*55d0*/  STL.64 [R1+0x210], R24 ;  /* 0x0002101801007387 */ /* 0x000fe80000100a00 */
[----:B------:R0:W-:Y:S04]  /*55e0*/  STL.64 [R1+0x218], R26 ;  /* 0x0002181a01007387 */ /* 0x0001e80000100a00 */
[----:B0-----:R-:W2:Y:S04]  /*55f0*/  LDL.LU.64 R26, [R1+0x540] ;  /* 0x00054000011a7983 */ /* 0x001ea80000300a00 */
[----:B------:R2:W-:Y:S04]  /*5600*/  STL.64 [R1+0x4d0], R18 ;  /* 0x0004d01201007387 */ /* 0x0005e80000100a00 */
[----:B------:R-:W3:Y:S04]  /*5610*/  LDL.LU R16, [R1+0x90] ;  /* 0x0000900001107983 */ /* 0x000ee80000300800 */
[----:B------:R-:W3:Y:S01]  /*5620*/  LDL.LU R17, [R1+0x94] ;  /* 0x0000940001117983 */ /* 0x000ee20000300800 */
[----:B--2---:R-:W-:-:S03]  /*5630*/  IMAD.MOV.U32 R18, RZ, RZ, R26 ;  /* 0x000000ffff127224 */ /* 0x004fc600078e001a */
[----:B------:R-:W2:Y:S01]  /*5640*/  LDL.LU R26, [R1+0x53c] ;  /* 0x00053c00011a7983 */ /* 0x000ea20000300800 */
[----:B------:R-:W-:-:S03]  /*5650*/  IMAD.MOV.U32 R19, RZ, RZ, R27 ;  /* 0x000000ffff137224 */ /* 0x000fc600078e001b */
[----:B------:R-:W2:Y:S04]  /*5660*/  LDL.LU R27, [R1+0x538] ;  /* 0x00053800011b7983 */ /* 0x000ea80000300800 */
[----:B------:R-:W-:Y:S04]  /*5670*/  STL.64 [R1+0x4f0], R18 ;  /* 0x0004f01201007387 */ /* 0x000fe80000100a00 */
[----:B---3--:R0:W-:Y:S04]  /*5680*/  STL.64 [R1+0x4e8], R16 ;  /* 0x0004e81001007387 */ /* 0x0081e80000100a00 */
[----:B0-----:R-:W3:Y:S04]  /*5690*/  LDL.LU R16, [R1+0x1e0] ;  /* 0x0001e00001107983 */ /* 0x001ee80000300800 */
[----:B------:R-:W3:Y:S04]  /*56a0*/  LDL.LU R17, [R1+0x1e4] ;  /* 0x0001e40001117983 */ /* 0x000ee80000300800 */
[----:B------:R-:W3:Y:S04]  /*56b0*/  LDL.LU R18, [R1+0x1e8] ;  /* 0x0001e80001127983 */ /* 0x000ee80000300800 */
[----:B------:R-:W3:Y:S01]  /*56c0*/  LDL.LU R19, [R1+0x1ec] ;  /* 0x0001ec0001137983 */ /* 0x000ee20000300800 */
[C---:B--2---:R-:W-:Y:S03]  /*56d0*/  HMMA.16816.F32 R4, R8.reuse, R26, R4 ;  /* 0x0000001a0804723c */ /* 0x044fe60000001804 */
[----:B---3--:R-:W-:Y:S04]  /*56e0*/  STL.64 [R1+0x508], R18 ;  /* 0x0005081201007387 */ /* 0x008fe80000100a00 */
[----:B------:R0:W-:Y:S04]  /*56f0*/  STL.64 [R1+0x500], R16 ;  /* 0x0005001001007387 */ /* 0x0001e80000100a00 */
[----:B0-----:R-:W2:Y:S04]  /*5700*/  LDL.LU R16, [R1+0x290] ;  /* 0x0002900001107983 */ /* 0x001ea80000300800 */
[----:B------:R-:W2:Y:S04]  /*5710*/  LDL.LU R17, [R1+0x294] ;  /* 0x0002940001117983 */ /* 0x000ea80000300800 */
[----:B------:R-:W2:Y:S04]  /*5720*/  LDL.LU R18, [R1+0x298] ;  /* 0x0002980001127983 */ /* 0x000ea80000300800 */
[----:B------:R-:W2:Y:S04]  /*5730*/  LDL.LU R19, [R1+0x29c] ;  /* 0x00029c0001137983 */ /* 0x000ea80000300800 */
[----:B------:R-:W-:Y:S04]  /*5740*/  STL.64 [R1+0x200], R4 ;  /* 0x0002000401007387 */ /* 0x000fe80000100a00 */
[----:B------:R0:W-:Y:S04]  /*5750*/  STL.64 [R1+0x208], R6 ;  /* 0x0002080601007387 */ /* 0x0001e80000100a00 */
[----:B0-----:R-:W3:Y:S04]  /*5760*/  LDL.LU.64 R6, [R1+0x530] ;  /* 0x0005300001067983 */ /* 0x001ee80000300a00 */
[----:B------:R-:W2:Y:S04]  /*5770*/  LDL.LU R4, [R1+0x528] ;  /* 0x0005280001047983 */ /* 0x000ea80000300800 */
[----:B------:R0:W-:Y:S04]  /*5780*/  STL.64 [R1+0x4c8], R26 ;  /* 0x0004c81a01007387 */ /* 0x0001e80000100a00 */
[----:B------:R-:W2:Y:S04]  /*5790*/  LDL.LU R24, [R1+0x80] ;  /* 0x0000800001187983 */ /* 0x000ea80000300800 */
[----:B------:R-:W2:Y:S04]  /*57a0*/  LDL.LU R25, [R1+0x84] ;  /* 0x0000840001197983 */ /* 0x000ea80000300800 */
[----:B0-----:R-:W2:Y:S04]  /*57b0*/  LDL.LU R26, [R1+0x88] ;  /* 0x00008800011a7983 */ /* 0x001ea80000300800 */
[----:B------:R-:W2:Y:S01]  /*57c0*/  LDL.LU R27, [R1+0x8c] ;  /* 0x00008c00011b7983 */ /* 0x000ea20000300800 */
[----:B---3--:R-:W-:Y:S03]  /*57d0*/  HMMA.16816.F32 R8, R8, R6, R12 ;  /* 0x000000060808723c */ /* 0x008fe6000000180c */
[----:B------:R-:W4:Y:S04]  /*57e0*/  LDL.LU.64 R14, [R1+0x520] ;  /* 0x00052000010e7983 */ /* 0x000f280000300a00 */
[----:B------:R-:W4:Y:S11]  /*57f0*/  LDL.LU.64 R12, [R1+0x518] ;  /* 0x00051800010c7983 */ /* 0x000f360000300a00 */
[----:B------:R-:W-:Y:S05]  /*5800*/  @!UPT UIADD3 URZ, URZ, URZ, URZ ;  /* 0x0000003f3f3ff290 */ /* 0x000fea000fffe03f */
[----:B------:R-:W-:Y:S04]  /*5810*/  STL.64 [R1+0x1f0], R8 ;  /* 0x0001f00801007387 */ /* 0x000fe80000100a00 */
[----:B------:R2:W-:Y:S02]  /*5820*/  STL.64 [R1+0x1f8], R10 ;  /* 0x0001f80a01007387 */ /* 0x0005e40000100a00 */
[----:B--2---:R-:W-:Y:S02]  /*5830*/  IMAD.MOV.U32 R10, RZ, RZ, R4 ;  /* 0x000000ffff0a7224 */ /* 0x004fe400078e0004 */
[----:B------:R-:W-:-:S07]  /*5840*/  IMAD.MOV.U32 R11, RZ, RZ, R2 ;  /* 0x000000ffff0b7224 */ /* 0x000fce00078e0002 */
[C---:B----4-:R-:W-:Y:S01]  /*5850*/  HMMA.16816.F32 R8, R12.reuse, R10, R20 ;  /* 0x0000000a0c08723c */ /* 0x050fe20000001814 */
[----:B------:R-:W2:Y:S04]  /*5860*/  LDL.LU.64 R22, [R1+0x510] ;  /* 0x0005100001167983 */ /* 0x000ea80000300a00 */
[----:B------:R-:W3:Y:S11]  /*5870*/  LDL.LU.64 R4, [R1+0x318] ;  /* 0x0003180001047983 */ /* 0x000ef60000300a00 */
[----:B------:R-:W-:Y:S07]  /*5880*/  @!UPT UIADD3 URZ, URZ, URZ, URZ ;  /* 0x0000003f3f3ff290 */ /* 0x000fee000fffe03f */
[----:B------:R-:W-:Y:S04]  /*5890*/  STL.64 [R1+0x100], R8 ;  /* 0x0001000801007387 */ /* 0x000fe80000100a00 */
[----:B------:R0:W-:Y:S04]  /*58a0*/  STL.64 [R1+0x108], R10 ;  /* 0x0001080a01007387 */ /* 0x0001e80000100a00 */
[----:B0-----:R-:W4:Y:S01]  /*58b0*/  LDL.LU.64 R10, [R1+0x320] ;  /* 0x00032000010a7983 */ /* 0x001f220000300a00 */
[C---:B--2---:R-:W-:Y:S03]  /*58c0*/  HMMA.16816.F32 R20, R12.reuse, R22, R16 ;  /* 0x000000160c14723c */ /* 0x044fe60000001810 */
[----:B----4-:R0:W-:Y:S04]  /*58d0*/  STL.64 [R1+0x480], R10 ;  /* 0x0004800a01007387 */ /* 0x0101e80000100a00 */
[----:B------:R-:W2:Y:S04]  /*58e0*/  LDL.LU R8, [R1+0x110] ;  /* 0x0001100001087983 */ /* 0x000ea80000300800 */
[----:B------:R-:W2:Y:S04]  /*58f0*/  LDL.LU R9, [R1+0x114] ;  /* 0x0001140001097983 */ /* 0x000ea80000300800 */
[----:B0-----:R-:W2:Y:S04]  /*5900*/  LDL.LU R10, [R1+0x118] ;  /* 0x00011800010a7983 */ /* 0x001ea80000300800 */
[----:B------:R-:W2:Y:S04]  /*5910*/  LDL.LU R11, [R1+0x11c] ;  /* 0x00011c00010b7983 */ /* 0x000ea80000300800 */
[----:B------:R-:W4:Y:S04]  /*5920*/  LDL.LU.64 R18, [R1+0x508] ;  /* 0x0005080001127983 */ /* 0x000f280000300a00 */
[----:B------:R-:W4:Y:S04]  /*5930*/  LDL.LU.64 R16, [R1+0x500] ;  /* 0x0005000001107983 */ /* 0x000f280000300a00 */
[----:B------:R-:W-:Y:S04]  /*5940*/  STL.64 [R1+0xf0], R20 ;  /* 0x0000f01401007387 */ /* 0x000fe80000100a00 */
[----:B------:R0:W-:Y:S04]  /*5950*/  STL.64 [R1+0xf8], R22 ;  /* 0x0000f81601007387 */ /* 0x0001e80000100a00 */
[----:B0-----:R-:W4:Y:S02]  /*5960*/  LDL.LU.64 R22, [R1+0x4f8] ;  /* 0x0004f80001167983 */ /* 0x001f240000300a00 */
[C---:B----4-:R-:W-:Y:S02]  /*5970*/  HMMA.16816.F32 R20, R12.reuse, R22, R16 ;  /* 0x000000160c14723c */ /* 0x050fe40000001810 */
[----:B------:R-:W4:Y:S04]  /*5980*/  LDL.LU.64 R18, [R1+0x4f0] ;  /* 0x0004f00001127983 */ /* 0x000f280000300a00 */
[----:B------:R-:W4:Y:S11]  /*5990*/  LDL.LU.64 R16, [R1+0x4e8] ;  /* 0x0004e80001107983 */ /* 0x000f360000300a00 */
[----:B------:R-:W-:Y:S06]  /*59a0*/  @!UPT UIADD3 URZ, URZ, URZ, URZ ;  /* 0x0000003f3f3ff290 */ /* 0x000fec000fffe03f */
[----:B------:R-:W-:Y:S04]  /*59b0*/  STL.64 [R1+0xe0], R20 ;  /* 0x0000e01401007387 */ /* 0x000fe80000100a00 */
[----:B------:R0:W-:Y:S04]  /*59c0*/  STL.64 [R1+0xe8], R22 ;  /* 0x0000e81601007387 */ /* 0x0001e80000100a00 */
[----:B0-----:R-:W2:Y:S02]  /*59d0*/  LDL.LU.64 R22, [R1+0x4e0] ;  /* 0x0004e00001167983 */ /* 0x001ea40000300a00 */
[C---:B--2---:R-:W-:Y:S11]  /*59e0*/  HMMA.16816.F32 R8, R12.reuse, R22, R8 ;  /* 0x000000160c08723c */ /* 0x044ff60000001808 */
[----:B------:R-:W-:Y:S11]  /*59f0*/  @!UPT UIADD3 URZ, URZ, URZ, URZ ;  /* 0x0000003f3f3ff290 */ /* 0x000ff6000fffe03f */
[----:B------:R-:W-:Y:S01]  /*5a00*/  @!UPT UIADD3 URZ, URZ, URZ, URZ ;  /* 0x0000003f3f3ff290 */ /* 0x000fe2000fffe03f */
[----:B------:R0:W-:Y:S04]  /*5a10*/  STL.64 [R1+0x110], R8 ;  /* 0x0001100801007387 */ /* 0x0001e80000100a00 */
[----:B------:R-:W-:Y:S01]  /*5a20*/  STL.64 [R1+0x118], R10 ;  /* 0x0001180a01007387 */ /* 0x000fe20000100a00 */
[----:B0-----:R-:W-:Y:S02]  /*5a30*/  IMAD.MOV.U32 R9, RZ, RZ, R22 ;  /* 0x000000ffff097224 */ /* 0x001fe400078e0016 */
[----:B------:R-:W-:Y:S02]  /*5a40*/  IMAD.MOV.U32 R8, RZ, RZ, R23 ;  /* 0x000000ffff087224 */ /* 0x000fe400078e0017 */
[----:B------:R-:W4:Y:S02]  /*5a50*/  LDL.LU.64 R22, [R1+0x4d8] ;  /* 0x0004d80001167983 */ /* 0x000f240000300a00 */
[C---:B----4-:R-:W-:Y:S02]  /*5a60*/  HMMA.16816.F32 R20, R12.reuse, R22, R16 ;  /* 0x000000160c14723c */ /* 0x050fe40000001810 */
[----:B------:R-:W2:Y:S11]  /*5a70*/  LDL.LU.64 R18, [R1+0x4d0] ;  /* 0x0004d00001127983 */ /* 0x000eb60000300a00 */
[----:B------:R-:W-:Y:S10]  /*5a80*/  @!UPT UIADD3 URZ, URZ, URZ, URZ ;  /* 0x0000003f3f3ff290 */ /* 0x000ff4000fffe03f */
[----:B------:R0:W-:Y:S04]  /*5a90*/  STL.64 [R1+0x1d0], R20 ;  /* 0x0001d01401007387 */ /* 0x0001e80000100a00 */
[----:B------:R1:W-:Y:S04]  /*5aa0*/  STL.64 [R1+0x1d8], R22 ;  /* 0x0001d81601007387 */ /* 0x0003e80000100a00 */
[----:B0-----:R-:W4:Y:S04]  /*5ab0*/  LDL.LU R20, [R1+0x2f0] ;  /* 0x0002f00001147983 */ /* 0x001f280000300800 */
[----:B------:R-:W4:Y:S04]  /*5ac0*/  LDL.LU R21, [R1+0x2f4] ;  /* 0x0002f40001157983 */ /* 0x000f280000300800 */
[----:B-1----:R-:W4:Y:S04]  /*5ad0*/  LDL.LU R22, [R1+0x2f8] ;  /* 0x0002f80001167983 */ /* 0x002f280000300800 */
[----:B------:R-:W4:Y:S01]  /*5ae0*/  LDL.LU R23, [R1+0x2fc] ;  /* 0x0002fc0001177983 */ /* 0x000f220000300800 */
[----:B--2---:R-:W-:Y:S01]  /*5af0*/  HMMA.16816.F32 R24, R12, R18, R24 ;  /* 0x000000120c18723c */ /* 0x004fe20000001818 */
[----:B------:R-:W-:Y:S11]  /*5b00*/  IMAD.MOV.U32 R2, RZ, RZ, R19 ;  /* 0x000000ffff027224 */ /* 0x000ff600078e0013 */
[----:B------:R-:W-:Y:S11]  /*5b10*/  @!UPT UIADD3 URZ, URZ, URZ, URZ ;  /* 0x0000003f3f3ff290 */ /* 0x000ff6000fffe03f */
[----:B------:R0:W-:Y:S04]  /*5b20*/  STL.64 [R1+0x1c0], R24 ;  /* 0x0001c01801007387 */ /* 0x0001e80000100a00 */
[----:B------:R1:W-:Y:S01]  /*5b30*/  STL.64 [R1+0x1c8], R26 ;  /* 0x0001c81a01007387 */ /* 0x0003e20000100a00 */
[----:B0-----:R-:W-:-:S03]  /*5b40*/  IMAD.MOV.U32 R25, RZ, RZ, R18 ;  /* 0x000000ffff197224 */ /* 0x001fc600078e0012 */
[----:B-1----:R-:W2:Y:S04]  /*5b50*/  LDL.LU.64 R26, [R1+0x4c8] ;  /* 0x0004c800011a7983 */ /* 0x002ea80000300a00 */
[----:B------:R-:W2:Y:S04]  /*5b60*/  LDL.LU.64 R18, [R1+0x4c0] ;  /* 0x0004c00001127983 */ /* 0x000ea80000300a00 */
[----:B------:R-:W2:Y:S02]  /*5b70*/  LDL.LU.64 R16, [R1+0x4b8] ;  /* 0x0004b80001107983 */ /* 0x000ea40000300a00 */
[C---:B--2---:R-:W-:Y:S11]  /*5b80*/  HMMA.16816.F32 R16, R12.reuse, R26, R16 ;  /* 0x0000001a0c10723c */ /* 0x044ff60000001810 */
[----:B------:R-:W-:Y:S11]  /*5b90*/  @!UPT UIADD3 URZ, URZ, URZ, URZ ;  /* 0x0000003f3f3ff290 */ /* 0x000ff6000fffe03f */
[----:B------:R-:W-:Y:S01]  /*5ba0*/  @!UPT UIADD3 URZ, URZ, URZ, URZ ;  /* 0x0000003f3f3ff290 */ /* 0x000fe2000fffe03f */
[----:B------:R-:W-:Y:S04]  /*5bb0*/  STL.64 [R1+0x1b0], R16 ;  /* 0x0001b01001007387 */ /* 0x000fe80000100a00 */
[----:B------:R0:W-:Y:S04]  /*5bc0*/  STL.64 [R1+0x1b8], R18 ;  /* 0x0001b81201007387 */ /* 0x0001e80000100a00 */
[----:B0-----:R-:W2:Y:S04]  /*5bd0*/  LDL.LU.64 R18, [R1+0x4b0] ;  /* 0x0004b00001127983 */ /* 0x001ea80000300a00 */
[----:B------:R-:W2:Y:S04]  /*5be0*/  LDL.LU.64 R16, [R1+0x4a8] ;  /* 0x0004a80001107983 */ /* 0x000ea80000300a00 */
[----:B------:R0:W-:Y:S04]  /*5bf0*/  STL.64 [R1+0x490], R26 ;  /* 0x0004901a01007387 */ /* 0x0001e80000100a00 */
[----:B------:R-:W-:Y:S04]  /*5c00*/  STL [R1+0x488], R25 ;  /* 0x0004881901007387 */ /* 0x000fe80000100800 */
[----:B0-----:R-:W4:Y:S01]  /*5c10*/  LDL.LU.64 R26, [R1+0x58] ;  /* 0x00005800011a7983 */ /* 0x001f220000300a00 */
[----:B--2---:R-:W-:Y:S03]  /*5c20*/  HMMA.16816.F32 R12, R12, R6, R16 ;  /* 0x000000060c0c723c */ /* 0x004fe60000001810 */
[----:B------:R-:W4:Y:S04]  /*5c30*/  LDL.LU.64 R18, [R1+0x4a0] ;  /* 0x0004a00001127983 */ /* 0x000f280000300a00 */
[----:B------:R-:W4:Y:S04]  /*5c40*/  LDL.LU.64 R16, [R1+0x498] ;  /* 0x0004980001107983 */ /* 0x000f280000300a00 */
[----:B------:R-:W-:Y:S04]  /*5c50*/  STL.64 [R1+0x438], R6 ;  /* 0x0004380601007387 */ /* 0x000fe80000100a00 */
[----:B---3--:R0:W-:Y:S08]  /*5c60*/  STL.64 [R1+0x430], R4 ;  /* 0x0004300401007387 */ /* 0x0081f00000100a00 */
[----:B------:R-:W-:Y:S04]  /*5c70*/  STL.64 [R1+0x1a0], R12 ;  /* 0x0001a00c01007387 */ /* 0x000fe80000100a00 */
[----:B------:R-:W-:Y:S04]  /*5c80*/  STL.64 [R1+0x1a8], R14 ;  /* 0x0001a80e01007387 */ /* 0x000fe80000100a00 */
[----:B0-----:R-:W2:Y:S04]  /*5c90*/  LDL.LU R4, [R1+0x270] ;  /* 0x0002700001047983 */ /* 0x001ea80000300800 */
[----:B------:R-:W2:Y:S04]  /*5ca0*/  LDL.LU R5, [R1+0x274] ;  /* 0x0002740001057983 */ /* 0x000ea80000300800 */
[----:B------:R-:W3:Y:S04]  /*5cb0*/  LDL.LU R6, [R1+0x278] ;  /* 0x0002780001067983 */ /* 0x000ee80000300800 */
[----:B------:R-:W3:Y:S04]  /*5cc0*/  LDL.LU R7, [R1+0x27c] ;  /* 0x00027c0001077983 */ /* 0x000ee80000300800 */
[----:B---3--:R0:W-:Y:S04]  /*5cd0*/  STL.64 [R1+0x458], R6 ;  /* 0x0004580601007387 */ /* 0x0081e80000100a00 */
[----:B--2---:R1:W-:Y:S04]  /*5ce0*/  STL.64 [R1+0x450], R4 ;  /* 0x0004500401007387 */ /* 0x0043e80000100a00 */
[----:B0-----:R-:W2:Y:S01]  /*5cf0*/  LDL.LU.64 R6, [R1+0x38] ;  /* 0x0000380001067983 */ /* 0x001ea20000300a00 */
[----:B------:R-:W-:-:S02]  /*5d00*/  IMAD.MOV.U32 R14, RZ, RZ, R9 ;  /* 0x000000ffff0e7224 */ /* 0x000fc400078e0009 */
[----:B------:R-:W-:Y:S01]  /*5d10*/  IMAD.MOV.U32 R15, RZ, RZ, R8 ;  /* 0x000000ffff0f7224 */ /* 0x000fe200078e0008 */
[----:B--2---:R0:W-:Y:S04]  /*5d20*/  STL.64 [R1+0x468], R6 ;  /* 0x0004680601007387 */ /* 0x0041e80000100a00 */
[----:B-1----:R-:W2:Y:S04]  /*5d30*/  LDL.LU R4, [R1+0x2a0] ;  /* 0x0002a00001047983 */ /* 0x002ea80000300800 */
[----:B------:R-:W2:Y:S04]  /*5d40*/  LDL.LU R5, [R1+0x2a4] ;  /* 0x0002a40001057983 */ /* 0x000ea80000300800 */
[----:B0-----:R-:W2:Y:S04]  /*5d50*/  LDL.LU R6, [R1+0x2a8] ;  /* 0x0002a80001067983 */ /* 0x001ea80000300800 */
[----:B------:R-:W2:Y:S04]  /*5d60*/  LDL.LU R7, [R1+0x2ac] ;  /* 0x0002ac0001077983 */ /* 0x000ea80000300800 */
[----:B------:R0:W-:Y:S04]  /*5d70*/  STL.64 [R1+0x460], R14 ;  /* 0x0004600e01007387 */ /* 0x0001e80000100a00 */
[----:B------:R-:W3:Y:S04]  /*5d80*/  LDL.LU R12, [R1+0x280] ;  /* 0x00028000010c7983 */ /* 0x000ee80000300800 */
[----:B------:R-:W3:Y:S04]  /*5d90*/  LDL.LU R13, [R1+0x284] ;  /* 0x00028400010d7983 */ /* 0x000ee80000300800 */
[----:B0-----:R-:W2:Y:S04]  /*5da0*/  LDL.LU R14, [R1+0x288] ;  /* 0x00028800010e7983 */ /* 0x001ea80000300800 */
[----:B------:R-:W2:Y:S01]  /*5db0*/  LDL.LU R15, [R1+0x28c] ;  /* 0x00028c00010f7983 */ /* 0x000ea20000300800 */
[----:B----4-:R-:W-:Y:S07]  /*5dc0*/  HMMA.16816.F32 R8, R16, R26, R20 ;  /* 0x0000001a1008723c */ /* 0x010fee0000001814 */
[----:B------:R-:W-:-:S02]  /*5dd0*/  IMAD.MOV.U32 R21, RZ, RZ, R26 ;  /* 0x000000ffff157224 */ /* 0x000fc400078e001a */
[----:B------:R-:W-:Y:S11]  /*5de0*/  IMAD.MOV.U32 R20, RZ, RZ, R27 ;  /* 0x000000ffff147224 */ /* 0x000ff600078e001b */
[----:B------:R-:W-:Y:S04]  /*5df0*/  @!UPT UIADD3 URZ, URZ, URZ, URZ ;  /* 0x0000003f3f3ff290 */ /* 0x000fe8000fffe03f */
[----:B------:R-:W-:Y:S01]  /*5e00*/  IMAD.MOV.U32 R24, RZ, RZ, R10 ;  /* 0x000000ffff187224 */ /* 0x000fe200078e000a */
[----:B--2---:R0:W-:Y:S04]  /*5e10*/  STL.64 [R1+0x478], R14 ;  /* 0x0004780e01007387 */ /* 0x0041e80000100a00 */
[----:B---3--:R-:W-:Y:S04]  /*5e20*/  STL.64 [R1+0x470], R12 ;  /* 0x0004700c01007387 */ /* 0x008fe80000100a00 */
[----:B0-----:R-:W2:Y:S04]  /*5e30*/  LDL.LU.64 R14, [R1+0x48] ;  /* 0x00004800010e7983 */ /* 0x001ea80000300a00 */
[----:B------:R-:W3:Y:S04]  /*5e40*/  LDL.LU.64 R26, [R1+0x490] ;  /* 0x00049000011a7983 */ /* 0x000ee80000300a00 */
[----:B------:R-:W4:Y:S04]  /*5e50*/  LDL.LU R25, [R1+0x488] ;  /* 0x0004880001197983 */ /* 0x000f280000300800 */
[----:B------:R-:W-:Y:S04]  /*5e60*/  STL.64 [R1+0xd0], R8 ;  /* 0x0000d00801007387 */ /* 0x000fe80000100a00 */
[----:B------:R0:W-:Y:S04]  /*5e70*/  STL.64 [R1+0xd8], R10 ;  /* 0x0000d80a01007387 */ /* 0x0001e80000100a00 */
[----:B0-----:R-:W3:Y:S04]  /*5e80*/  LDL.LU.64 R10, [R1+0x480] ;  /* 0x00048000010a7983 */ /* 0x001ee80000300a00 */
[----:B------:R0:W-:Y:S04]  /*5e90*/  STL.64 [R1+0x440], R20 ;  /* 0x0004401401007387 */ /* 0x0001e80000100a00 */
[----:B------:R-:W4:Y:S04]  /*5ea0*/  LDL.LU.64 R22, [R1+0x18] ;  /* 0x0000180001167983 */ /* 0x000f280000300a00 */
[----:B------:R-:W4:Y:S01]  /*5eb0*/  LDL.LU.64 R8, [R1+0x328] ;  /* 0x0003280001087983 */ /* 0x000f220000300a00 */
[----:B--2---:R-:W-:Y:S01]  /*5ec0*/  HMMA.16816.F32 R4, R16, R14, R4 ;  /* 0x0000000e1004723c */ /* 0x004fe20000001804 */
[----:B0-----:R-:W-:-:S02]  /*5ed0*/  IMAD.MOV.U32 R21, RZ, RZ, R14 ;  /* 0x000000ffff157224 */ /* 0x001fc400078e000e */
[----:B------:R-:W-:Y:S01]  /*5ee0*/  IMAD.MOV.U32 R20, RZ, RZ, R15 ;  /* 0x000000ffff147224 */ /* 0x000fe200078e000f */
[----:B---3--:R4:W-:Y:S02]  /*5ef0*/  STL.64 [R1+0x398], R10 ;  /* 0x0003980a01007387 */ /* 0x0089e40000100a00 */
[----:B----4-:R-:W-:Y:S02]  /*5f00*/  IMAD.MOV.U32 R10, RZ, RZ, R25 ;  /* 0x000000ffff0a7224 */ /* 0x010fe400078e0019 */
[----:B------:R-:W-:Y:S01]  /*5f10*/  IMAD.MOV.U32 R11, RZ, RZ, R2 ;  /* 0x000000ffff0b7224 */ /* 0x000fe200078e0002 */
[----:B------:R0:W-:Y:S04]  /*5f20*/  STL.64 [R1+0x390], R8 ;  /* 0x0003900801007387 */ /* 0x0001e80000100a00 */
[----:B------:R1:W-:Y:S11]  /*5f30*/  STL.64 [R1+0x448], R10 ;  /* 0x0004480a01007387 */ /* 0x0003f60000100a00 */
[----:B------:R-:W-:Y:S01]  /*5f40*/  IMAD.MOV.U32 R25, RZ, RZ, R6 ;  /* 0x000000ffff197224 */ /* 0x000fe200078e0006 */
[----:B0-----:R-:W2:Y:S04]  /*5f50*/  LDL.LU R8, [R1+0x190] ;  /* 0x0001900001087983 */ /* 0x001ea80000300800 */
[----:B------:R-:W2:Y:S04]  /*5f60*/  LDL.LU R9, [R1+0x194] ;  /* 0x0001940001097983 */ /* 0x000ea80000300800 */
[----:B-1----:R-:W2:Y:S04]  /*5f70*/  LDL.LU R10, [R1+0x198] ;  /* 0x00019800010a7983 */ /* 0x002ea80000300800 */
[----:B------:R-:W2:Y:S04]  /*5f80*/  LDL.LU R11, [R1+0x19c] ;  /* 0x00019c00010b7983 */ /* 0x000ea80000300800 */
[----:B------:R-:W3:Y:S04]  /*5f90*/  LDL.LU.64 R14, [R1+0x478] ;  /* 0x00047800010e7983 */ /* 0x000ee80000300a00 */
[----:B------:R-:W3:Y:S04]  /*5fa0*/  LDL.LU.64 R12, [R1+0x470] ;  /* 0x00047000010c7983 */ /* 0x000ee80000300a00 */
[----:B------:R-:W-:Y:S04]  /*5fb0*/  STL.64 [R1+0xc0], R4 ;  /* 0x0000c00401007387 */ /* 0x000fe80000100a00 */
[----:B------:R0:W-:Y:S04]  /*5fc0*/  STL.64 [R1+0xc8], R6 ;  /* 0x0000c80601007387 */ /* 0x0001e80000100a00 */
[----:B0-----:R-:W3:Y:S02]  /*5fd0*/  LDL.LU.64 R6, [R1+0x468] ;  /* 0x0004680001067983 */ /* 0x001ee40000300a00 */
[----:B---3--:R-:W-:Y:S01]  /*5fe0*/  HMMA.16816.F32 R12, R16, R6, R12 ;  /* 0x00000006100c723c */ /* 0x008fe2000000180c */
[----:B------:R-:W-:-:S02]  /*5ff0*/  IMAD.MOV.U32 R2, RZ, RZ, R6 ;  /* 0x000000ffff027224 */ /* 0x000fc400078e0006 */
[----:B------:R-:W-:Y:S11]  /*6000*/  IMAD.MOV.U32 R28, RZ, RZ, R7 ;  /* 0x000000ffff1c7224 */ /* 0x000ff600078e0007 */
[----:B------:R-:W-:Y:S09]  /*6010*/  @!UPT UIADD3 URZ, URZ, URZ, URZ ;  /* 0x0000003f3f3ff290 */ /* 0x000ff2000fffe03f */
[----:B------:R-:W-:Y:S04]  /*6020*/  STL.64 [R1+0xb0], R12 ;  /* 0x0000b00c01007387 */ /* 0x000fe80000100a00 */
[----:B------:R0:W-:Y:S04]  /*6030*/  STL.64 [R1+0xb8], R14 ;  /* 0x0000b80e01007387 */ /* 0x0001e80000100a00 */
[----:B0-----:R-:W3:Y:S04]  /*6040*/  LDL.LU.64 R14, [R1+0x460] ;  /* 0x00046000010e7983 */ /* 0x001ee80000300a00 */
[----:B------:R-:W3:Y:S04]  /*6050*/  LDL.LU.64 R6, [R1+0x458] ;  /* 0x0004580001067983 */ /* 0x000ee80000300a00 */
[----:B------:R-:W3:Y:S02]  /*6060*/  LDL.LU.64 R4, [R1+0x450] ;  /* 0x0004500001047983 */ /* 0x000ee40000300a00 */
[C---:B---3--:R-:W-:Y:S02]  /*6070*/  HMMA.16816.F32 R4, R16.reuse, R14, R4 ;  /* 0x0000000e1004723c */ /* 0x048fe40000001804 */
[----:B------:R0:W-:Y:S04]  /*6080*/  STL.64 [R1+0x3d8], R14 ;  /* 0x0003d80e01007387 */ /* 0x0001e80000100a00 */
[----:B------:R-:W3:Y:S11]  /*6090*/  LDL.LU R12, [R1+0x2c0] ;  /* 0x0002c000010c7983 */ /* 0x000ef60000300800 */
[----:B------:R-:W-:Y:S06]  /*60a0*/  @!UPT UIADD3 URZ, URZ, URZ, URZ ;  /* 0x0000003f3f3ff290 */ /* 0x000fec000fffe03f */
[----:B------:R1:W-:Y:S04]  /*60b0*/  STL.64 [R1+0xa0], R4 ;  /* 0x0000a00401007387 */ /* 0x0003e80000100a00 */
[----:B------:R4:W-:Y:S04]  /*60c0*/  STL.64 [R1+0xa8], R6 ;  /* 0x0000a80601007387 */ /* 0x0009e80000100a00 */
[----:B------:R-:W3:Y:S04]  /*60d0*/  LDL.LU R13, [R1+0x2c4] ;  /* 0x0002c400010d7983 */ /* 0x000ee80000300800 */
[----:B0-----:R-:W3:Y:S04]  /*60e0*/  LDL.LU R14, [R1+0x2c8] ;  /* 0x0002c800010e7983 */ /* 0x001ee80000300800 */
[----:B------:R-:W3:Y:S01]  /*60f0*/  LDL.LU R15, [R1+0x2cc] ;  /* 0x0002cc00010f7983 */ /* 0x000ee20000300800 */
[----:B--2---:R-:W-:Y:S03]  /*6100*/  HMMA.16816.F32 R8, R16, R22, R8 ;  /* 0x000000161008723c */ /* 0x004fe60000001808 */
[----:B-1----:R-:W2:Y:S04]  /*6110*/  LDL.LU R4, [R1+0x160] ;  /* 0x0001600001047983 */ /* 0x002ea80000300800 */
[----:B------:R-:W2:Y:S04]  /*6120*/  LDL.LU R5, [R1+0x164] ;  /* 0x0001640001057983 */ /* 0x000ea80000300800 */
[----:B----4-:R-:W2:Y:S04]  /*6130*/  LDL.LU R6, [R1+0x168] ;  /* 0x0001680001067983 */ /* 0x010ea80000300800 */
[----:B------:R-:W2:Y:S04]  /*6140*/  LDL.LU R7, [R1+0x16c] ;  /* 0x00016c0001077983 */ /* 0x000ea80000300800 */
[----:B---3--:R0:W-:Y:S04]  /*6150*/  STL.64 [R1+0x3e8], R14 ;  /* 0x0003e80e01007387 */ /* 0x0081e80000100a00 */
[----:B------:R1:W-:Y:S01]  /*6160*/  STL.64 [R1+0x3e0], R12 ;  /* 0x0003e00c01007387 */ /* 0x0003e20000100a00 */
[----:B0-----:R-:W-:-:S02]  /*6170*/  IMAD.MOV.U32 R14, RZ, RZ, R21 ;  /* 0x000000ffff0e7224 */ /* 0x001fc400078e0015 */
[----:B------:R-:W-:-:S05]  /*6180*/  IMAD.MOV.U32 R15, RZ, RZ, R20 ;  /* 0x000000ffff0f7224 */ /* 0x000fca00078e0014 */
[----:B------:R0:W-:Y:S04]  /*6190*/  STL.64 [R1+0x400], R14 ;  /* 0x0004000e01007387 */ /* 0x0001e80000100a00 */
[----:B-1----:R-:W3:Y:S04]  /*61a0*/  LDL.LU R12, [R1+0x180] ;  /* 0x00018000010c7983 */ /* 0x002ee80000300800 */
[----:B------:R-:W3:Y:S04]  /*61b0*/  LDL.LU R13, [R1+0x184] ;  /* 0x00018400010d7983 */ /* 0x000ee80000300800 */
[----:B0-----:R-:W3:Y:S04]  /*61c0*/  LDL.LU R14, [R1+0x188] ;  /* 0x00018800010e7983 */ /* 0x001ee80000300800 */
[----:B------:R-:W3:Y:S04]  /*61d0*/  LDL.LU R15, [R1+0x18c] ;  /* 0x00018c00010f7983 */ /* 0x000ee80000300800 */
[----:B------:R-:W-:Y:S04]  /*61e0*/  STL.64 [R1+0x190], R8 ;  /* 0x0001900801007387 */ /* 0x000fe80000100a00 */
[----:B------:R0:W-:Y:S04]  /*61f0*/  STL.64 [R1+0x198], R10 ;  /* 0x0001980a01007387 */ /* 0x0001e80000100a00 */
[----:B0-----:R-:W3:Y:S04]  /*6200*/  LDL.LU.64 R10, [R1+0x448] ;  /* 0x00044800010a7983 */ /* 0x001ee80000300a00 */
[----:B------:R-:W4:Y:S01]  /*6210*/  LDL.LU.64 R20, [R1+0x440] ;  /* 0x0004400001147983 */ /* 0x000f220000300a00 */
[----:B------:R-:W-:-:S02]  /*6220*/  IMAD.MOV.U32 R9, RZ, RZ, R22 ;  /* 0x000000ffff097224 */ /* 0x000fc400078e0016 */
[----:B------:R-:W-:Y:S01]  /*6230*/  IMAD.MOV.U32 R8, RZ, RZ, R23 ;  /* 0x000000ffff087224 */ /* 0x000fe200078e0017 */
[----:B---3--:R-:W-:Y:S11]  /*6240*/  HMMA.16816.F32 R12, R16, R10, R12 ;  /* 0x0000000a100c723c */ /* 0x008ff6000000180c */
[----:B------:R-:W-:Y:S11]  /*6250*/  @!UPT UIADD3 URZ, URZ, URZ, URZ ;  /* 0x0000003f3f3ff290 */ /* 0x000ff6000fffe03f */
[----:B------:R-:W-:Y:S01]  /*6260*/  @!UPT UIADD3 URZ, URZ, URZ, URZ ;  /* 0x0000003f3f3ff290 */ /* 0x000fe2000fffe03f */
[----:B------:R-:W-:Y:S04]  /*6270*/  STL.64 [R1+0x180], R12 ;  /* 0x0001800c01007387 */ /* 0x000fe80000100a00 */
[----:B------:R4:W-:Y:S04]  /*6280*/  STL.64 [R1+0x188], R14 ;  /* 0x0001880e01007387 */ /* 0x0009e80000100a00 */
[----:B------:R0:W-:Y:S01]  /*6290*/  STL.64 [R1+0x3b0], R10 ;  /* 0x0003b00a01007387 */ /* 0x0001e20000100a00 */
[----:B----4-:R-:W-:Y:S02]  /*62a0*/  IMAD.MOV.U32 R15, RZ, RZ, R20 ;  /* 0x000000ffff0f7224 */ /* 0x010fe400078e0014 */
[----:B------:R-:W-:Y:S01]  /*62b0*/  IMAD.MOV.U32 R14, RZ, RZ, R21 ;  /* 0x000000ffff0e7224 */ /* 0x000fe200078e0015 */
[----:B------:R-:W3:Y:S01]  /*62c0*/  LDL.LU R20, [R1+0x120] ;  /* 0x0001200001147983 */ /* 0x000ee20000300800 */
[----:B0-----:R-:W-:-:S02]  /*62d0*/  IMAD.MOV.U32 R10, RZ, RZ, R9 ;  /* 0x000000ffff0a7224 */ /* 0x001fc400078e0009 */
[----:B------:R-:W-:Y:S01]  /*62e0*/  IMAD.MOV.U32 R11, RZ, RZ, R8 ;  /* 0x000000ffff0b7224 */ /* 0x000fe200078e0008 */
[----:B------:R-:W3:Y:S04]  /*62f0*/  LDL.LU R21, [R1+0x124] ;  /* 0x0001240001157983 */ /* 0x000ee80000300800 */
[----:B------:R-:W3:Y:S04]  /*6300*/  LDL.LU R22, [R1+0x128] ;  /* 0x0001280001167983 */ /* 0x000ee80000300800 */
[----:B------:R-:W3:Y:S04]  /*6310*/  LDL.LU R23, [R1+0x12c] ;  /* 0x00012c0001177983 */ /* 0x000ee80000300800 */
[----:B------:R0:W-:Y:S04]  /*6320*/  STL.64 [R1+0x3d0], R10 ;  /* 0x0003d00a01007387 */ /* 0x0001e80000100a00 */
[----:B------:R-:W4:Y:S04]  /*6330*/  LDL.LU R8, [R1+0x2b0] ;  /* 0x0002b00001087983 */ /* 0x000f280000300800 */
[----:B------:R-:W4:Y:S04]  /*6340*/  LDL.LU R9, [R1+0x2b4] ;  /* 0x0002b40001097983 */ /* 0x000f280000300800 */
[----:B0-----:R-:W3:Y:S04]  /*6350*/  LDL.LU R10, [R1+0x2b8] ;  /* 0x0002b800010a7983 */ /* 0x001ee80000300800 */
[----:B------:R-:W3:Y:S01]  /*6360*/  LDL.LU R11, [R1+0x2bc] ;  /* 0x0002bc00010b7983 */ /* 0x000ee20000300800 */
[C---:B--2---:R-:W-:Y:S03]  /*6370*/  HMMA.16816.F32 R4, R16.reuse, R26, R4 ;  /* 0x0000001a1004723c */ /* 0x044fe60000001804 */
[----:B---3--:R-:W-:Y:S04]  /*6380*/  STL.64 [R1+0x3f8], R10 ;  /* 0x0003f80a01007387 */ /* 0x008fe80000100a00 */
[----:B----4-:R0:W-:Y:S04]  /*6390*/  STL.64 [R1+0x3f0], R8 ;  /* 0x0003f00801007387 */ /* 0x0101e80000100a00 */
[----:B0-----:R-:W2:Y:S04]  /*63a0*/  LDL.LU R8, [R1+0x2d0] ;  /* 0x0002d00001087983 */ /* 0x001ea80000300800 */
[----:B------:R-:W2:Y:S04]  /*63b0*/  LDL.LU R9, [R1+0x2d4] ;  /* 0x0002d40001097983 */ /* 0x000ea80000300800 */
[----:B------:R-:W3:Y:S04]  /*63c0*/  LDL.LU R10, [R1+0x2d8] ;  /* 0x0002d800010a7983 */ /* 0x000ee80000300800 */
[----:B------:R-:W3:Y:S04]  /*63d0*/  LDL.LU R11, [R1+0x2dc] ;  /* 0x0002dc00010b7983 */ /* 0x000ee80000300800 */
[----:B---3--:R-:W-:Y:S04]  /*63e0*/  STL.64 [R1+0x410], R10 ;  /* 0x0004100a01007387 */ /* 0x008fe80000100a00 */
[----:B--2---:R0:W-:Y:S04]  /*63f0*/  STL.64 [R1+0x408], R8 ;  /* 0x0004080801007387 */ /* 0x0041e80000100a00 */
[----:B0-----:R-:W2:Y:S04]  /*6400*/  LDL.LU R8, [R1+0x2e0] ;  /* 0x0002e00001087983 */ /* 0x001ea80000300800 */
[----:B------:R-:W2:Y:S04]  /*6410*/  LDL.LU R9, [R1+0x2e4] ;  /* 0x0002e40001097983 */ /* 0x000ea80000300800 */
[----:B------:R-:W2:Y:S04]  /*6420*/  LDL.LU R10, [R1+0x2e8] ;  /* 0x0002e800010a7983 */ /* 0x000ea80000300800 */
[----:B------:R-:W2:Y:S04]  /*6430*/  LDL.LU R11, [R1+0x2ec] ;  /* 0x0002ec00010b7983 */ /* 0x000ea80000300800 */
[----:B------:R-:W-:Y:S04]  /*6440*/  STL.64 [R1+0x160], R4 ;  /* 0x0001600401007387 */ /* 0x000fe80000100a00 */
[----:B------:R0:W-:Y:S04]  /*6450*/  STL.64 [R1+0x168], R6 ;  /* 0x0001680601007387 */ /* 0x0001e80000100a00 */
[----:B0-----:R-:W3:Y:S04]  /*6460*/  LDL.LU.64 R6, [R1+0x438] ;  /* 0x0004380001067983 */ /* 0x001ee80000300a00 */
[----:B------:R-:W4:Y:S04]  /*6470*/  LDL.LU.64 R4, [R1+0x430] ;  /* 0x0004300001047983 */ /* 0x000f280000300a00 */
[----:B------:R-:W-:Y:S04]  /*6480*/  STL.64 [R1+0x3a8], R26 ;  /* 0x0003a81a01007387 */ /* 0x000fe80000100a00 */
[----:B------:R0:W-:Y:S04]  /*6490*/  STL.64 [R1+0x3a0], R24 ;  /* 0x0003a01801007387 */ /* 0x0001e80000100a00 */
[----:B0-----:R-:W2:Y:S04]  /*64a0*/  LDL.LU R24, [R1+0x150] ;  /* 0x0001500001187983 */ /* 0x001ea80000300800 */
[----:B------:R-:W2:Y:S04]  /*64b0*/  LDL.LU R25, [R1+0x154] ;  /* 0x0001540001197983 */ /* 0x000ea80000300800 */
[----:B------:R-:W2:Y:S04]  /*64c0*/  LDL.LU R26, [R1+0x158] ;  /* 0x00015800011a7983 */ /* 0x000ea80000300800 */
[----:B------:R-:W2:Y:S01]  /*64d0*/  LDL.LU R27, [R1+0x15c] ;  /* 0x00015c00011b7983 */ /* 0x000ea20000300800 */
[----:B---3--:R-:W-:Y:S03]  /*64e0*/  HMMA.16816.F32 R16, R16, R6, R20 ;  /* 0x000000061010723c */ /* 0x008fe60000001814 */
[----:B--2---:R-:W-:Y:S04]  /*64f0*/  STL.64 [R1+0x3c0], R26 ;  /* 0x0003c01a01007387 */ /* 0x004fe80000100a00 */
[----:B------:R0:W-:Y:S04]  /*6500*/  STL.64 [R1+0x3b8], R24 ;  /* 0x0003b81801007387 */ /* 0x0001e80000100a00 */
[----:B0-----:R-:W2:Y:S04]  /*6510*/  LDL.LU R24, [R1+0x170] ;  /* 0x0001700001187983 */ /* 0x001ea80000300800 */
[----:B------:R-:W2:Y:S04]  /*6520*/  LDL.LU R25, [R1+0x174] ;  /* 0x0001740001197983 */ /* 0x000ea80000300800 */
[----:B------:R-:W2:Y:S04]  /*6530*/  LDL.LU R26, [R1+0x178] ;  /* 0x00017800011a7983 */ /* 0x000ea80000300800 */
[----:B------:R-:W2:Y:S04]  /*6540*/  LDL.LU R27, [R1+0x17c] ;  /* 0x00017c00011b7983 */ /* 0x000ea80000300800 */
[----:B------:R-:W3:Y:S04]  /*6550*/  LDL.LU.64 R22, [R1+0x428] ;  /* 0x0004280001167983 */ /* 0x000ee80000300a00 */
[----:B------:R-:W3:Y:S04]  /*6560*/  LDL.LU.64 R20, [R1+0x420] ;  /* 0x0004200001147983 */ /* 0x000ee80000300a00 */
[----:B------:R-:W-:Y:S04]  /*6570*/  STL.64 [R1+0x120], R16 ;  /* 0x0001201001007387 */ /* 0x000fe80000100a00 */
[----:B------:R0:W-:Y:S02]  /*6580*/  STL.64 [R1+0x128], R18 ;  /* 0x0001281201007387 */ /* 0x0001e40000100a00 */
[----:B0-----:R-:W-:-:S02]  /*6590*/  IMAD.MOV.U32 R18, RZ, RZ, R2 ;  /* 0x000000ffff127224 */ /* 0x001fc400078e0002 */
[----:B------:R-:W2:Y:S01]  /*65a0*/  LDL.LU R2, [R1+0x41c] ;  /* 0x00041c0001027983 */ /* 0x000ea20000300800 */
[----:B------:R-:W-:-:S03]  /*65b0*/  IMAD.MOV.U32 R19, RZ, RZ, R28 ;  /* 0x000000ffff137224 */ /* 0x000fc600078e001c */
[----:B------:R-:W2:Y:S01]  /*65c0*/  LDL.LU R28, [R1+0x418] ;  /* 0x00041800011c7983 */ /* 0x000ea20000300800 */
[C---:B---3--:R-:W-:Y:S03]  /*65d0*/  HMMA.16816.F32 R12, R20.reuse, R14, R8 ;  /* 0x0000000e140c723c */ /* 0x048fe60000001808 */
[----:B------:R-:W3:Y:S04]  /*65e0*/  LDL.LU.64 R10, [R1+0x410] ;  /* 0x00041000010a7983 */ /* 0x000ee80000300a00 */
[----:B------:R-:W3:Y:S11]  /*65f0*/  LDL.LU.64 R8, [R1+0x408] ;  /* 0x0004080001087983 */ /* 0x000ef60000300a00 */
[----:B------:R-:W-:Y:S05]  /*6600*/  @!UPT UIADD3 URZ, URZ, URZ, URZ ;  /* 0x0000003f3f3ff290 */ /* 0x000fea000fffe03f */
[----:B------:R-:W-:Y:S04]  /*6610*/  STL.64 [R1+0x90], R12 ;  /* 0x0000900c01007387 */ /* 0x000fe80000100a00 */
[----:B------:R0:W-:Y:S04]  /*6620*/  STL.64 [R1+0x98], R14 ;  /* 0x0000980e01007387 */ /* 0x0001e80000100a00 */
[----:B0-----:R-:W3:Y:S02]  /*6630*/  LDL.LU.64 R14, [R1+0x400] ;  /* 0x00040000010e7983 */ /* 0x001ee40000300a00 */
[C---:B---3--:R-:W-:Y:S02]  /*6640*/  HMMA.16816.F32 R12, R20.reuse, R14, R8 ;  /* 0x0000000e140c723c */ /* 0x048fe40000001808 */
[----:B------:R-:W3:Y:S04]  /*6650*/  LDL.LU.64 R10, [R1+0x3f8] ;  /* 0x0003f800010a7983 */ /* 0x000ee80000300a00 */
[----:B------:R-:W3:Y:S11]  /*6660*/  LDL.LU.64 R8, [R1+0x3f0] ;  /* 0x0003f00001087983 */ /* 0x000ef60000300a00 */
[----:B------:R-:W-:Y:S06]  /*6670*/  @!UPT UIADD3 URZ, URZ, URZ, URZ ;  /* 0x0000003f3f3ff290 */ /* 0x000fec000fffe03f */
[----:B------:R-:W-:Y:S04]  /*6680*/  STL.64 [R1+0x80], R12 ;  /* 0x0000800c01007387 */ /* 0x000fe80000100a00 */
[----:B------:R0:W-:Y:S04]  /*6690*/  STL.64 [R1+0x88], R14 ;  /* 0x0000880e01007387 */ /* 0x0001e80000100a00 */
[----:B0-----:R-:W2:Y:S04]  /*66a0*/  LDL.LU.64 R14, [R1+0x3e8] ;  /* 0x0003e800010e7983 */ /* 0x001ea80000300a00 */
[----:B------:R-:W2:Y:S02]  /*66b0*/  LDL.LU.64 R12, [R1+0x3e0] ;  /* 0x0003e000010c7983 */ /* 0x000ea40000300a00 */
[C---:B--2---:R-:W-:Y:S02]  /*66c0*/  HMMA.16816.F32 R16, R20.reuse, R18, R12 ;  /* 0x000000121410723c */ /* 0x044fe4000000180c */
[----:B------:R-:W3:Y:S11]  /*66d0*/  LDL.LU.64 R14, [R1+0x3d8] ;  /* 0x0003d800010e7983 */ /* 0x000ef60000300a00 */
[----:B------:R-:W-:Y:S10]  /*66e0*/  @!UPT UIADD3 URZ, URZ, URZ, URZ ;  /* 0x0000003f3f3ff290 */ /* 0x000ff4000fffe03f */
[----:B------:R-:W-:Y:S04]  /*66f0*/  STL.64 [R1+0x70], R16 ;  /* 0x0000701001007387 */ /* 0x000fe80000100a00 */
[----:B------:R-:W-:Y:S01]  /*6700*/  STL.64 [R1+0x78], R18 ;  /* 0x0000781201007387 */ /* 0x000fe20000100a00 */
[C---:B---3--:R-:W-:Y:S11]  /*6710*/  HMMA.16816.F32 R8, R20.reuse, R14, R8 ;  /* 0x0000000e1408723c */ /* 0x048ff60000001808 */
[----:B------:R-:W-:Y:S11]  /*6720*/  @!UPT UIADD3 URZ, URZ, URZ, URZ ;  /* 0x0000003f3f3ff290 */ /* 0x000ff6000fffe03f */
[----:B------:R-:W-:Y:S01]  /*6730*/  @!UPT UIADD3 URZ, URZ, URZ, URZ ;  /* 0x0000003f3f3ff290 */ /* 0x000fe2000fffe03f */
[----:B------:R-:W-:Y:S01]  /*6740*/  STL.64 [R1+0x60], R8 ;  /* 0x0000600801007387 */ /* 0x000fe20000100a00 */
[----:B------:R-:W-:Y:S02]  /*6750*/  IMAD.MOV.U32 R13, RZ, RZ, R10 ;  /* 0x000000ffff0d7224 */ /* 0x000fe400078e000a */
[----:B------:R-:W-:Y:S01]  /*6760*/  IMAD.MOV.U32 R12, RZ, RZ, R11 ;  /* 0x000000ffff0c7224 */ /* 0x000fe200078e000b */
[----:B------:R0:W-:Y:S04]  /*6770*/  STL.64 [R1+0x68], R10 ;  /* 0x0000680a01007387 */ /* 0x0001e80000100a00 */
[----:B0-----:R-:W2:Y:S04]  /*6780*/  LDL.LU.64 R10, [R1+0x3d0] ;  /* 0x0003d000010a7983 */ /* 0x001ea80000300a00 */
[----:B------:R-:W3:Y:S01]  /*6790*/  LDL.LU.64 R16, [R1+0x340] ;  /* 0x0003400001107983 */ /* 0x000ee20000300a00 */
[----:B--2---:R-:W-:Y:S03]  /*67a0*/  HMMA.16816.F32 R8, R20, R10, R24 ;  /* 0x0000000a1408723c */ /* 0x004fe60000001818 */
[----:B------:R-:W2:Y:S04]  /*67b0*/  LDL.LU.64 R26, [R1+0x3c0] ;  /* 0x0003c000011a7983 */ /* 0x000ea80000300a00 */
[----:B------:R-:W2:Y:S11]  /*67c0*/  LDL.LU.64 R24, [R1+0x3b8] ;  /* 0x0003b80001187983 */ /* 0x000eb60000300a00 */
[----:B------:R-:W-:Y:S05]  /*67d0*/  @!UPT UIADD3 URZ, URZ, URZ, URZ ;  /* 0x0000003f3f3ff290 */ /* 0x000fea000fffe03f */
[----:B------:R-:W-:Y:S04]  /*67e0*/  STL.64 [R1+0x170], R8 ;  /* 0x0001700801007387 */ /* 0x000fe80000100a00 */
[----:B------:R0:W-:Y:S04]  /*67f0*/  STL.64 [R1+0x178], R10 ;  /* 0x0001780a01007387 */ /* 0x0001e80000100a00 */
[----:B0-----:R-:W2:Y:S01]  /*6800*/  LDL.LU.64 R10, [R1+0x3b0] ;  /* 0x0003b000010a7983 */ /* 0x001ea20000300a00 */
[----:B------:R-:W-:-:S04]  /*6810*/  IMAD.MOV.U32 R19, RZ, RZ, c[0x0][0x18c] ;  /* 0x00006300ff137624 */ /* 0x000fc800078e00ff */
[----:B------:R-:W-:-:S04]  /*6820*/  IMAD.SHL.U32 R19, R19, 0x20, RZ ;  /* 0x0000002013137824 */ /* 0x000fc800078e00ff */
[----:B----4-:R-:W-:Y:S01]  /*6830*/  IMAD.WIDE R4, R19, 0x2, R4 ;  /* 0x0000000213047825 */ /* 0x010fe200078e0204 */
[----:B--2---:R-:W-:Y:S01]  /*6840*/  HMMA.16816.F32 R8, R20, R10, R24 ;  /* 0x0000000a1408723c */ /* 0x004fe20000001818 */
[----:B------:R-:W2:Y:S04]  /*6850*/  LDL.LU.64 R26, [R1+0x3a8] ;  /* 0x0003a800011a7983 */ /* 0x000ea80000300a00 */
[----:B------:R0:W5:Y:S11]  /*6860*/  LDL.LU.64 R24, [R1+0x3a0] ;  /* 0x0003a00001187983 */ /* 0x0001760000300a00 */
[----:B------:R-:W-:Y:S07]  /*6870*/  @!UPT UIADD3 URZ, URZ, URZ, URZ ;  /* 0x0000003f3f3ff290 */ /* 0x000fee000fffe03f */
[----:B------:R-:W-:Y:S04]  /*6880*/  STL.64 [R1+0x150], R8 ;  /* 0x0001500801007387 */ /* 0x000fe80000100a00 */
[----:B------:R1:W-:Y:S04]  /*6890*/  STL.64 [R1+0x158], R10 ;  /* 0x0001580a01007387 */ /* 0x0003e80000100a00 */
[----:B-1----:R-:W4:Y:S04]  /*68a0*/  LDL.LU.64 R10, [R1+0x398] ;  /* 0x00039800010a7983 */ /* 0x002f280000300a00 */
[----:B------:R-:W2:Y:S04]  /*68b0*/  LDL.LU.64 R8, [R1+0x390] ;  /* 0x0003900001087983 */ /* 0x000ea80000300a00 */
[----:B------:R-:W-:Y:S04]  /*68c0*/  STL [R1+0x27c], R4 ;  /* 0x00027c0401007387 */ /* 0x000fe80000100800 */
[----:B------:R1:W-:Y:S04]  /*68d0*/  STL [R1+0x278], R5 ;  /* 0x0002780501007387 */ /* 0x0003e80000100800 */
[----:B-1----:R-:W2:Y:S04]  /*68e0*/  LDL.LU.64 R4, [R1+0x330] ;  /* 0x0003300001047983 */ /* 0x002ea80000300a00 */
[----:B------:R-:W-:Y:S04]  /*68f0*/  STL.64 [R1+0x378], R6 ;  /* 0x0003780601007387 */ /* 0x000fe80000100a00 */
[----:B--2---:R1:W-:Y:S04]  /*6900*/  STL.64 [R1+0x370], R4 ;  /* 0x0003700401007387 */ /* 0x0043e80000100a00 */
[----:B-1----:R-:W2:Y:S04]  /*6910*/  LDL.LU R4, [R1+0x140] ;  /* 0x0001400001047983 */ /* 0x002ea80000300800 */
[----:B------:R-:W2:Y:S04]  /*6920*/  LDL.LU R5, [R1+0x144] ;  /* 0x0001440001057983 */ /* 0x000ea80000300800 */
[----:B------:R-:W2:Y:S04]  /*6930*/  LDL.LU R6, [R1+0x148] ;  /* 0x0001480001067983 */ /* 0x000ea80000300800 */
[----:B------:R-:W2:Y:S04]  /*6940*/  LDL.LU R7, [R1+0x14c] ;  /* 0x00014c0001077983 */ /* 0x000ea80000300800 */
[----:B------:R-:W2:Y:S01]  /*6950*/  LDL.LU R14, [R1+0x348] ;  /* 0x00034800010e7983 */ /* 0x000ea20000300800 */
[----:B------:R-:W-:-:S02]  /*6960*/  IMAD.MOV.U32 R15, RZ, RZ, R0 ;  /* 0x000000ffff0f7224 */ /* 0x000fc400078e0000 */
[----:B----4-:R-:W-:Y:S01]  /*6970*/  IMAD.WIDE R10, R19, 0x2, R10 ;  /* 0x00000002130a7825 */ /* 0x010fe200078e020a */
[----:B--2---:R1:W-:Y:S04]  /*6980*/  STL [R1+0x360], R14 ;  /* 0x0003600e01007387 */ /* 0x0043e80000100800 */
[----:B------:R2:W-:Y:S01]  /*6990*/  STL.64 [R1+0x358], R12 ;  /* 0x0003580c01007387 */ /* 0x0005e20000100a00 */
[----:B-1----:R-:W-:Y:S02]  /*69a0*/  IMAD.MOV.U32 R14, RZ, RZ, R3 ;  /* 0x000000ffff0e7224 */ /* 0x002fe400078e0003 */
[----:B--2---:R-:W-:Y:S02]  /*69b0*/  IMAD.MOV.U32 R12, RZ, RZ, R28 ;  /* 0x000000ffff0c7224 */ /* 0x004fe400078e001c */
[----:B------:R0:W5:Y:S01]  /*69c0*/  LDL.LU R28, [R1+0x38c] ;  /* 0x00038c00011c7983 */ /* 0x0001620000300800 */
[----:B------:R-:W-:-:S03]  /*69d0*/  IMAD.MOV.U32 R13, RZ, RZ, R2 ;  /* 0x000000ffff0d7224 */ /* 0x000fc600078e0002 */
[----:B------:R-:W2:Y:S04]  /*69e0*/  LDL.LU R2, [R1+0x388] ;  /* 0x0003880001027983 */ /* 0x000ea80000300800 */
[----:B------:R-:W2:Y:S01]  /*69f0*/  LDL.LU R3, [R1+0x384] ;  /* 0x0003840001037983 */ /* 0x000ea20000300800 */
[----:B------:R-:W-:Y:S03]  /*6a00*/  HMMA.16816.F32 R4, R20, R26, R4 ;  /* 0x0000001a1404723c */ /* 0x000fe60000001804 */
[----:B------:R-:W4:Y:S11]  /*6a10*/  LDL.LU R0, [R1+0x380] ;  /* 0x0003800001007983 */ /* 0x000f360000300800 */
[----:B------:R-:W-:Y:S09]  /*6a20*/  @!UPT UIADD3 URZ, URZ, URZ, URZ ;  /* 0x0000003f3f3ff290 */ /* 0x000ff2000fffe03f */
[----:B------:R-:W-:Y:S04]  /*6a30*/  STL.64 [R1+0x140], R4 ;  /* 0x0001400401007387 */ /* 0x000fe80000100a00 */
[----:B------:R1:W-:Y:S04]  /*6a40*/  STL.64 [R1+0x148], R6 ;  /* 0x0001480601007387 */ /* 0x0003e80000100a00 */
[----:B-1----:R-:W3:Y:S04]  /*6a50*/  LDL.LU.64 R6, [R1+0x378] ;  /* 0x0003780001067983 */ /* 0x002ee80000300a00 */
[----:B------:R-:W3:Y:S01]  /*6a60*/  LDL.LU.64 R4, [R1+0x370] ;  /* 0x0003700001047983 */ /* 0x000ee20000300a00 */
[----:B------:R-:W-:-:S03]  /*6a70*/  IMAD.WIDE R8, R19, 0x2, R8 ;  /* 0x0000000213087825 */ /* 0x000fc600078e0208 */
[----:B------:R-:W4:Y:S04]  /*6a80*/  LDL.LU.64 R26, [R1+0x338] ;  /* 0x00033800011a7983 */ /* 0x000f280000300a00 */
[----:B------:R-:W-:Y:S04]  /*6a90*/  STL [R1+0x274], R10 ;  /* 0x0002740a01007387 */ /* 0x000fe80000100800 */
[----:B------:R-:W-:Y:S04]  /*6aa0*/  STL [R1+0x270], R11 ;  /* 0x0002700b01007387 */ /* 0x000fe80000100800 */
[----:B------:R-:W-:Y:S04]  /*6ab0*/  STL [R1+0x1ec], R8 ;  /* 0x0001ec0801007387 */ /* 0x000fe80000100800 */
[----:B------:R2:W-:Y:S02]  /*6ac0*/  STL [R1+0x1e8], R9 ;  /* 0x0001e80901007387 */ /* 0x0005e40000100800 */
[----:B--2---:R-:W-:-:S02]  /*6ad0*/  IMAD.WIDE R8, R19, 0x2, R2 ;  /* 0x0000000213087825 */ /* 0x004fc400078e0202 */
[----:B------:R-:W2:Y:S02]  /*6ae0*/  LDL.LU.64 R2, [R1+0x368] ;  /* 0x0003680001027983 */ /* 0x000ea40000300a00 */
[C---:B---3--:R-:W-:Y:S01]  /*6af0*/  IMAD.WIDE R4, R19.reuse, 0x2, R4 ;  /* 0x0000000213047825 */ /* 0x048fe200078e0204 */
[----:B------:R-:W-:Y:S04]  /*6b00*/  HMMA.16816.F32 R20, R20, R6, R12 ;  /* 0x000000061414723c */ /* 0x000fe8000000180c */
[----:B------:R-:W-:Y:S04]  /*6b10*/  STL [R1+0x1e4], R4 ;  /* 0x0001e40401007387 */ /* 0x000fe80000100800 */
[----:B------:R2:W-:Y:S04]  /*6b20*/  STL [R1+0x1e0], R5 ;  /* 0x0001e00501007387 */ /* 0x0005e80000100800 */
[----:B------:R-:W3:Y:S04]  /*6b30*/  LDL.LU R14, [R1+0x360] ;  /* 0x00036000010e7983 */ /* 0x000ee80000300800 */
[----:B------:R0:W5:Y:S07]  /*6b40*/  LDL.LU.64 R12, [R1+0x358] ;  /* 0x00035800010c7983 */ /* 0x00016e0000300a00 */
[----:B------:R-:W-:Y:S04]  /*6b50*/  STL.64 [R1+0x130], R20 ;  /* 0x0001301401007387 */ /* 0x000fe80000100a00 */
[----:B------:R-:W-:Y:S01]  /*6b60*/  STL.64 [R1+0x138], R22 ;  /* 0x0001381601007387 */ /* 0x000fe20000100a00 */
[----:B--2---:R-:W-:-:S03]  /*6b70*/  IMAD.WIDE R4, R19, 0x2, R2 ;  /* 0x0000000213047825 */ /* 0x004fc600078e0202 */
[----:B------:R-:W2:Y:S01]  /*6b80*/  LDL.LU.64 R2, [R1+0x350] ;  /* 0x0003500001027983 */ /* 0x000ea20000300a00 */
[----:B----4-:R-:W-:-:S03]  /*6b90*/  IMAD.WIDE R6, R19, 0x2, R26 ;  /* 0x0000000213067825 */ /* 0x010fc600078e021a */
[----:B------:R-:W-:Y:S04]  /*6ba0*/  STL [R1+0x5c], R8 ;  /* 0x00005c0801007387 */ /* 0x000fe80000100800 */
[----:B------:R-:W-:Y:S04]  /*6bb0*/  STL [R1+0x58], R9 ;  /* 0x0000580901007387 */ /* 0x000fe80000100800 */
[----:B------:R-:W-:Y:S04]  /*6bc0*/  STL [R1+0x54], R4 ;  /* 0x0000540401007387 */ /* 0x000fe80000100800 */
[----:B------:R1:W-:Y:S02]  /*6bd0*/  STL [R1+0x50], R5 ;  /* 0x0000500501007387 */ /* 0x0003e40000100800 */
[----:B-1----:R-:W-:-:S04]  /*6be0*/  IMAD.WIDE R4, R19, 0x2, R16 ;  /* 0x0000000213047825 */ /* 0x002fc800078e0210 */
[----:B------:R-:W-:Y:S01]  /*6bf0*/  IMAD.MOV.U32 R15, RZ, RZ, c[0x0][0x188] ;  /* 0x00006200ff0f7624 */ /* 0x000fe200078e00ff */
[----:B---3--:R-:W-:-:S05]  /*6c00*/  IADD3 R14, R14, -0x1, RZ ;  /* 0xffffffff0e0e7810 */ /* 0x008fca0007ffe0ff */
[----:B------:R-:W-:Y:S04]  /*6c10*/  STL [R1+0x348], R14 ;  /* 0x0003480e01007387 */ /* 0x000fe80000100800 */
[----:B------:R-:W-:Y:S04]  /*6c20*/  STL [R1+0x4c], R6 ;  /* 0x00004c0601007387 */ /* 0x000fe80000100800 */
[----:B------:R-:W-:Y:S04]  /*6c30*/  STL [R1+0x48], R7 ;  /* 0x0000480701007387 */ /* 0x000fe80000100800 */
[----:B------:R1:W-:Y:S04]  /*6c40*/  STL [R1+0x44], R4 ;  /* 0x0000440401007387 */ /* 0x0003e80000100800 */
[----:B------:R0:W-:Y:S01]  /*6c50*/  STL [R1+0x1c], R5 ;  /* 0x00001c0501007387 */ /* 0x0001e20000100800 */
[----:B------:R-:W-:Y:S01]  /*6c60*/  ISETP.NE.U32.AND P0, PT, R14, RZ, PT ;  /* 0x000000ff0e00720c */ /* 0x000fe20003f05070 */
[----:B------:R-:W-:Y:S01]  /*6c70*/  IMAD.SHL.U32 R15, R15, 0x20, RZ ;  /* 0x000000200f0f7824 */ /* 0x000fe200078e00ff */
[----:B------:R-:W-:Y:S01]  /*6c80*/  IADD3 R0, R0, -0x20, RZ ;  /* 0xffffffe000007810 */ /* 0x000fe20007ffe0ff */
[----:B------:R-:W-:-:S02]  /*6c90*/  IMAD.MOV.U32 R11, RZ, RZ, R22 ;  /* 0x000000ffff0b7224 */ /* 0x000fc400078e0016 */
[----:B------:R-:W-:Y:S02]  /*6ca0*/  IMAD.MOV.U32 R10, RZ, RZ, R23 ;  /* 0x000000ffff0a7224 */ /* 0x000fe400078e0017 */
[----:B--2---:R-:W-:-:S04]  /*6cb0*/  IMAD.WIDE R2, R15, 0x2, R2 ;  /* 0x000000020f027825 */ /* 0x004fc800078e0202 */
[----:B-1----:R-:W-:Y:S02]  /*6cc0*/  IMAD.MOV.U32 R4, RZ, RZ, R2 ;  /* 0x000000ffff047224 */ /* 0x002fe400078e0002 */
[----:B------:R-:W-:Y:S01]  /*6cd0*/  IMAD.MOV.U32 R2, RZ, RZ, R3 ;  /* 0x000000ffff027224 */ /* 0x000fe200078e0003 */
[----:B0-----:R-:W-:Y:S01]  /*6ce0*/  @!P0 CALL.REL.NOINC `(.L_x_1) ;  /* 0x0000001000008944 */ /* 0x001fe20003c00000 */
[----:B------:R-:W-:Y:S05]  /*6cf0*/  BRA `(.L_x_2) ;  /* 0xffffb0a000007947 */ /* 0x000fea000383ffff */
.L_x_1:
[----:B-----5:R0:W-:Y:S04]  /*6d00*/  STL [R1+0x3e8], R13 ;  /* 0x0003e80d01007387 */ /* 0x0201e80000100800 */
[----:B0-----:R-:W2:Y:S04]  /*6d10*/  LDL.LU R13, [R1+0x1b8] ;  /* 0x0001b800010d7983 */ /* 0x001ea80000300800 */
[----:B--2---:R0:W-:Y:S04]  /*6d20*/  STL [R1+0x3f0], R13 ;  /* 0x0003f00d01007387 */ /* 0x0041e80000100800 */
        /* <DEDUP_REMOVED lines=32> */
[----:B------:R1:W-:Y:S01]  /*6f30*/  STL [R1+0x3e4], R12 ;  /* 0x0003e40c01007387 */ /* 0x0003e20000100800 */
[----:B0-----:R-:W-:-:S03]  /*6f40*/  IMAD.MOV.U32 R13, RZ, RZ, R11 ;  /* 0x000000ffff0d7224 */ /* 0x001fc600078e000b */
[----:B-1----:R-:W2:Y:S04]  /*6f50*/  LDL.LU R12, [R1+0x1cc] ;  /* 0x0001cc00010c7983 */ /* 0x002ea80000300800 */
        /* <DEDUP_REMOVED lines=35> */
[----:B------:R-:W2:Y:S04]  /*7190*/  LDL.LU R29, [R1+0x1d8] ;  /* 0x0001d800011d7983 */ /* 0x000ea80000300800 */
[----:B------:R-:W3:Y:S01]  /*71a0*/  LDL.LU R28, [R1+0x1a4] ;  /* 0x0001a400011c7983 */ /* 0x000ee20000300800 */
[----:B0-----:R-:W-:-:S03]  /*71b0*/  IMAD.MOV.U32 R12, RZ, RZ, R10 ;  /* 0x000000ffff0c7224 */ /* 0x001fc600078e000a */
[----:B------:R-:W3:Y:S04]  /*71c0*/  LDL.LU R0, [R1+0x1a0] ;  /* 0x0001a00001007983 */ /* 0x000ee80000300800 */
[----:B------:R-:W4:Y:S04]  /*71d0*/  LDL.LU R4, [R1+0x1b4] ;  /* 0x0001b40001047983 */ /* 0x000f280000300800 */
[----:B------:R-:W4:Y:S04]  /*71e0*/  LDL.LU R2, [R1+0x1b0] ;  /* 0x0001b00001027983 */ /* 0x000f280000300800 */
[----:B------:R-:W2:Y:S04]  /*71f0*/  LDL.LU R3, [R1+0x1c4] ;  /* 0x0001c40001037983 */ /* 0x000ea80000300800 */
        /* <DEDUP_REMOVED lines=15> */
[----:B------:R-:W2:Y:S01]  /*72f0*/  LDL.LU R18, [R1+0x214] ;  /* 0x0002140001127983 */ /* 0x000ea20000300800 */
[----:B------:R-:W-:-:S03]  /*7300*/  F2FP.PACK_AB R13, R12, R13 ;  /* 0x0000000d0c0d723e */ /* 0x000fc600000000ff */
[----:B------:R-:W2:Y:S04]  /*7310*/  LDL.LU R19, [R1+0x210] ;  /* 0x0002100001137983 */ /* 0x000ea80000300800 */
[----:B------:R-:W2:Y:S04]  /*7320*/  LDL.LU R14, [R1+0x224] ;  /* 0x00022400010e7983 */ /* 0x000ea80000300800 */
[----:B------:R-:W2:Y:S04]  /*7330*/  LDL.LU R15, [R1+0x220] ;  /* 0x00022000010f7983 */ /* 0x000ea80000300800 */
[----:B------:R0:W-:Y:S04]  /*7340*/  STL [R1+0x394], R25 ;  /* 0x0003941901007387 */ /* 0x0001e80000100800 */
[----:B0-----:R-:W2:Y:S04]  /*7350*/  LDL.LU R25, [R1+0x1dc] ;  /* 0x0001dc0001197983 */ /* 0x001ea80000300800 */
[----:B------:R0:W-:Y:S04]  /*7360*/  STL [R1+0x390], R24 ;  /* 0x0003901801007387 */ /* 0x0001e80000100800 */
[----:B0-----:R-:W2:Y:S04]  /*7370*/  LDL.LU R24, [R1+0x1c8] ;  /* 0x0001c80001187983 */ /* 0x001ea80000300800 */
[----:B------:R-:W2:Y:S04]  /*7380*/  LDL.LU R12, [R1+0x474] ;  /* 0x00047400010c7983 */ /* 0x000ea80000300800 */
[----:B------:R0:W-:Y:S04]  /*7390*/  STL [R1+0x1ec], R13 ;  /* 0x0001ec0d01007387 */ /* 0x0001e80000100800 */
[----:B0-----:R-:W2:Y:S02]  /*73a0*/  LDL.LU R13, [R1+0x470] ;  /* 0x00047000010d7983 */ /* 0x001ea40000300800 */
[----:B--2---:R-:W-:-:S02]  /*73b0*/  F2FP.PACK_AB R13, R12, R13 ;  /* 0x0000000d0c0d723e */ /* 0x004fc400000000ff */
        /* <DEDUP_REMOVED lines=64> */
[----:B------:R-:W2:Y:S01]  /*77c0*/  LDL.LU R12, [R1+0x3ec] ;  /* 0x0003ec00010c7983 */ /* 0x000ea20000300800 */
[----:B------:R-:W-:-:S03]  /*77d0*/  F2FP.PACK_AB R25, R25, R29 ;  /* 0x0000001d1919723e */ /* 0x000fc600000000ff */
[----:B------:R0:W-:Y:S01]  /*77e0*/  STL [R1+0x58], R13 ;  /* 0x0000580d01007387 */ /* 0x0001e20000100800 */
[----:B----4-:R-:W-:-:S03]  /*77f0*/  F2FP.PACK_AB R2, R4, R2 ;  /* 0x000000020402723e */ /* 0x010fc600000000ff */
[----:B0-----:R-:W4:Y:S01]  /*7800*/  LDL.LU R13, [R1+0x3e8] ;  /* 0x0003e800010d7983 */ /* 0x001f220000300800 */
[----:B--2---:R-:W-:-:S03]  /*7810*/  F2FP.PACK_AB R24, R12, R24 ;  /* 0x000000180c18723e */ /* 0x004fc600000000ff */
[----:B------:R-:W2:Y:S04]  /*7820*/  LDL.LU R12, [R1+0x3e4] ;  /* 0x0003e400010c7983 */ /* 0x000ea80000300800 */
[----:B------:R3:W-:Y:S04]  /*7830*/  STL [R1+0x54], R24 ;  /* 0x0000541801007387 */ /* 0x0007e80000100800 */
[----:B------:R-:W-:Y:S01]  /*7840*/  STL [R1+0x50], R25 ;  /* 0x0000501901007387 */ /* 0x000fe20000100800 */
[----:B---3--:R-:W-:Y:S02]  /*7850*/  F2FP.PACK_AB R24, R28, R0 ;  /* 0x000000001c18723e */ /* 0x008fe400000000ff */
[----:B------:R-:W-:-:S02]  /*7860*/  F2FP.PACK_AB R0, R3, R5 ;  /* 0x000000050300723e */ /* 0x000fc400000000ff */
[----:B------:R-:W-:Y:S01]  /*7870*/  F2FP.PACK_AB R3, R6, R7 ;  /* 0x000000070603723e */ /* 0x000fe200000000ff */
[----:B------:R-:W-:Y:S04]  /*7880*/  STL [R1+0x4c], R24 ;  /* 0x00004c1801007387 */ /* 0x000fe80000100800 */
[----:B------:R0:W-:Y:S04]  /*7890*/  STL [R1+0x48], R2 ;  /* 0x0000480201007387 */ /* 0x0001e80000100800 */
[----:B------:R1:W-:Y:S04]  /*78a0*/  STL [R1+0x44], R0 ;  /* 0x0000440001007387 */ /* 0x0003e80000100800 */
[----:B------:R3:W-:Y:S01]  /*78b0*/  STL [R1+0x40], R3 ;  /* 0x0000400301007387 */ /* 0x0007e20000100800 */
[----:B0-----:R-:W-:-:S02]  /*78c0*/  F2FP.PACK_AB R2, R8, R9 ;  /* 0x000000090802723e */ /* 0x001fc400000000ff */
[----:B-1----:R-:W-:-:S03]  /*78d0*/  F2FP.PACK_AB R0, R20, R21 ;  /* 0x000000151400723e */ /* 0x002fc600000000ff */
[----:B------:R0:W-:Y:S01]  /*78e0*/  STL [R1+0x3c], R2 ;  /* 0x00003c0201007387 */ /* 0x0001e20000100800 */
[----:B---3--:R-:W-:-:S03]  /*78f0*/  F2FP.PACK_AB R3, R22, R23 ;  /* 0x000000171603723e */ /* 0x008fc600000000ff */
[----:B------:R1:W-:Y:S04]  /*7900*/  STL [R1+0x38], R0 ;  /* 0x0000380001007387 */ /* 0x0003e80000100800 */
[----:B------:R3:W-:Y:S01]  /*7910*/  STL [R1+0x34], R3 ;  /* 0x0000340301007387 */ /* 0x0007e20000100800 */
[----:B0-----:R-:W-:Y:S02]  /*7920*/  F2FP.PACK_AB R2, R10, R11 ;  /* 0x0000000b0a02723e */ /* 0x001fe400000000ff */
[----:B-1----:R-:W-:-:S03]  /*7930*/  F2FP.PACK_AB R0, R26, R27 ;  /* 0x0000001b1a00723e */ /* 0x002fc600000000ff */
[----:B------:R0:W-:Y:S01]  /*7940*/  STL [R1+0x30], R2 ;  /* 0x0000300201007387 */ /* 0x0001e20000100800 */
[----:B---3--:R-:W-:-:S03]  /*7950*/  F2FP.PACK_AB R3, R16, R17 ;  /* 0x000000111003723e */ /* 0x008fc600000000ff */
[----:B------:R1:W-:Y:S04]  /*7960*/  STL [R1+0x2c], R0 ;  /* 0x00002c0001007387 */ /* 0x0003e80000100800 */
[----:B------:R-:W-:Y:S04]  /*7970*/  STL [R1+0x28], R3 ;  /* 0x0000280301007387 */ /* 0x000fe80000100800 */
[----:B------:R-:W3:Y:S01]  /*7980*/  LDL.LU R27, [R1+0xa8] ;  /* 0x0000a800011b7983 */ /* 0x000ee20000300800 */
[----:B0-----:R-:W-:Y:S02]  /*7990*/  F2FP.PACK_AB R2, R18, R19 ;  /* 0x000000131202723e */ /* 0x001fe400000000ff */
[----:B-1----:R-:W-:-:S03]  /*79a0*/  F2FP.PACK_AB R0, R14, R15 ;  /* 0x0000000f0e00723e */ /* 0x002fc600000000ff */
[----:B------:R-:W-:Y:S04]  /*79b0*/  STL [R1+0x24], R2 ;  /* 0x0000240201007387 */ /* 0x000fe80000100800 */
[----:B---3--:R0:W-:Y:S04]  /*79c0*/  STL [R1+0x39c], R27 ;  /* 0x00039c1b01007387 */ /* 0x0081e80000100800 */
[----:B------:R-:W-:Y:S04]  /*79d0*/  STL [R1+0x20], R0 ;  /* 0x0000200001007387 */ /* 0x000fe80000100800 */
[----:B0-----:R-:W3:Y:S04]  /*79e0*/  LDL.LU R27, [R1+0x90] ;  /* 0x00009000011b7983 */ /* 0x001ee80000300800 */
[----:B---3--:R0:W-:Y:S04]  /*79f0*/  STL [R1+0x3a4], R27 ;  /* 0x0003a41b01007387 */ /* 0x0081e80000100800 */
        /* <DEDUP_REMOVED lines=11> */
[----:B---3--:R-:W-:Y:S04]  /*7ab0*/  STL [R1+0x3dc], R27 ;  /* 0x0003dc1b01007387 */ /* 0x008fe80000100800 */
[----:B------:R-:W3:Y:S04]  /*7ac0*/  LDL.LU R25, [R1+0xbc] ;  /* 0x0000bc0001197983 */ /* 0x000ee80000300800 */
        /* <DEDUP_REMOVED lines=18> */
[----:B------:R-:W2:Y:S04]  /*7bf0*/  LDL.LU R24, [R1+0xcc] ;  /* 0x0000cc0001187983 */ /* 0x000ea80000300800 */
[----:B------:R-:W2:Y:S04]  /*7c00*/  LDL.LU R19, [R1+0xa0] ;  /* 0x0000a00001137983 */ /* 0x000ea80000300800 */
[----:B--2---:R0:W-:Y:S04]  /*7c10*/  STL [R1+0x38c], R19 ;  /* 0x00038c1301007387 */ /* 0x0041e80000100800 */
[----:B0-----:R-:W2:Y:S04]  /*7c20*/  LDL.LU R19, [R1+0xdc] ;  /* 0x0000dc0001137983 */ /* 0x001ea80000300800 */
        /* <DEDUP_REMOVED lines=12> */
[----:B------:R-:W2:Y:S01]  /*7cf0*/  LDL.LU R14, [R1+0xe8] ;  /* 0x0000e800010e7983 */ /* 0x000ea20000300800 */
[----:B----4-:R-:W-:-:S03]  /*7d00*/  IMAD.MOV.U32 R27, RZ, RZ, R13 ;  /* 0x000000ffff1b7224 */ /* 0x010fc600078e000d */
[----:B--2---:R0:W-:Y:S04]  /*7d10*/  STL [R1+0x378], R14 ;  /* 0x0003780e01007387 */ /* 0x0041e80000100800 */
[----:B0-----:R-:W2:Y:S04]  /*7d20*/  LDL.LU R14, [R1+0x11c] ;  /* 0x00011c00010e7983 */ /* 0x001ea80000300800 */
[----:B------:R-:W4:Y:S01]  /*7d30*/  LDL.LU R13, [R1+0xf8] ;  /* 0x0000f800010d7983 */ /* 0x000f220000300800 */
[----:B------:R-:W-:-:S03]  /*7d40*/  IMAD.MOV.U32 R25, RZ, RZ, R12 ;  /* 0x000000ffff197224 */ /* 0x000fc600078e000c */
[----:B----4-:R0:W-:Y:S04]  /*7d50*/  STL [R1+0x374], R13 ;  /* 0x0003740d01007387 */ /* 0x0101e80000100800 */
[----:B0-----:R-:W4:Y:S04]  /*7d60*/  LDL.LU R13, [R1+0xec] ;  /* 0x0000ec00010d7983 */ /* 0x001f280000300800 */
        /* <DEDUP_REMOVED lines=25> */
[----:B------:R-:W-:-:S03]  /*7f00*/  F2FP.PACK_AB R27, R25, R27 ;  /* 0x0000001b191b723e */ /* 0x000fc600000000ff */
[----:B--2---:R0:W-:Y:S04]  /*7f10*/  STL [R1+0x350], R29 ;  /* 0x0003501d01007387 */ /* 0x0041e80000100800 */
[----:B0-----:R-:W2:Y:S04]  /*7f20*/  LDL.LU R29, [R1+0x25c] ;  /* 0x00025c00011d7983 */ /* 0x001ea80000300800 */
        /* <DEDUP_REMOVED lines=38> */
[----:B------:R0:W-:Y:S04]  /*8190*/  STL [R1], R27 ;  /* 0x0000001b01007387 */ /* 0x0001e80000100800 */
[----:B0-----:R-:W2:Y:S02]  /*81a0*/  LDL.LU R27, [R1+0x39c] ;  /* 0x00039c00011b7983 */ /* 0x001ea40000300800 */
[----:B--2---:R-:W-:-:S02]  /*81b0*/  F2FP.PACK_AB R27, R25, R27 ;  /* 0x0000001b191b723e */ /* 0x004fc400000000ff */
[----:B------:R-:W3:Y:S02]  /*81c0*/  LDL.LU R25, [R1+0x398] ;  /* 0x0003980001197983 */ /* 0x000ee40000300800 */
[----:B---3--:R-:W-:Y:S02]  /*81d0*/  F2FP.PACK_AB R26, R25, R26 ;  /* 0x0000001a191a723e */ /* 0x008fe400000000ff */
[----:B------:R-:W2:Y:S02]  /*81e0*/  LDL.LU R25, [R1+0x394] ;  /* 0x0003940001197983 */ /* 0x000ea40000300800 */
[----:B--2---:R-:W-:Y:S02]  /*81f0*/  F2FP.PACK_AB R25, R24, R25 ;  /* 0x000000191819723e */ /* 0x004fe400000000ff */
[----:B------:R-:W2:Y:S02]  /*8200*/  LDL.LU R24, [R1+0x390] ;  /* 0x0003900001187983 */ /* 0x000ea40000300800 */
[----:B--2---:R-:W-:-:S02]  /*8210*/  F2FP.PACK_AB R24, R19, R24 ;  /* 0x000000181318723e */ /* 0x004fc400000000ff */
[----:B------:R-:W2:Y:S02]  /*8220*/  LDL.LU R19, [R1+0x38c] ;  /* 0x00038c0001137983 */ /* 0x000ea40000300800 */
[----:B--2---:R-:W-:Y:S02]  /*8230*/  F2FP.PACK_AB R19, R18, R19 ;  /* 0x000000131213723e */ /* 0x004fe400000000ff */
        /* <DEDUP_REMOVED lines=8> */
[----:B------:R-:W4:Y:S02]  /*82c0*/  LDL.LU R14, [R1+0x378] ;  /* 0x00037800010e7983 */ /* 0x000f240000300800 */
[----:B----4-:R-:W-:-:S02]  /*82d0*/  F2FP.PACK_AB R14, R13, R14 ;  /* 0x0000000e0d0e723e */ /* 0x010fc400000000ff */
        /* <DEDUP_REMOVED lines=18> */
[----:B------:R-:W2:Y:S01]  /*8400*/  LDL.LU R29, [R1+0x350] ;  /* 0x00035000011d7983 */ /* 0x000ea20000300800 */
[----:B------:R-:W-:Y:S02]  /*8410*/  F2FP.PACK_AB R23, R28, R23 ;  /* 0x000000171c17723e */ /* 0x000fe400000000ff */
[----:B------:R-:W-:Y:S02]  /*8420*/  F2FP.PACK_AB R22, R0, R22 ;  /* 0x000000160016723e */ /* 0x000fe400000000ff */
[----:B------:R-:W-:Y:S02]  /*8430*/  F2FP.PACK_AB R21, R2, R21 ;  /* 0x000000150215723e */ /* 0x000fe400000000ff */
[----:B------:R-:W-:Y:S02]  /*8440*/  F2FP.PACK_AB R20, R3, R20 ;  /* 0x000000140314723e */ /* 0x000fe400000000ff */
[----:B--2---:R-:W-:Y:S02]  /*8450*/  F2FP.PACK_AB R8, R29, R8 ;  /* 0x000000081d08723e */ /* 0x004fe400000000ff */
.L_x_0:
[----:B------:R-:W0:Y:S04]  /*8460*/  S2R R29, SR_TID.X ;  /* 0x00000000001d7919 */ /* 0x000e280000002100 */
[----:B------:R-:W-:Y:S01]  /*8470*/  BAR.SYNC.DEFER_BLOCKING 0x0 ;  /* 0x0000000000007b1d */ /* 0x000fe20000010000 */
[----:B0-----:R-:W-:-:S02]  /*8480*/  IMAD.SHL.U32 R3, R29, 0x800, RZ ;  /* 0x000008001d037824 */ /* 0x001fc400078e00ff */
[C---:B------:R-:W-:Y:S02]  /*8490*/  IMAD.SHL.U32 R0, R29.reuse, 0x20, RZ ;  /* 0x000000201d007824 */ /* 0x040fe400078e00ff */
[----:B-1----:R-:W-:Y:S01]  /*84a0*/  IMAD.SHL.U32 R28, R29, 0x4, RZ ;  /* 0x000000041d1c7824 */ /* 0x002fe200078e00ff */
[----:B------:R-:W-:Y:S01]  /*84b0*/  LOP3.LUT R3, R3, 0xc000, RZ, 0xc0, !PT ;  /* 0x0000c00003037812 */ /* 0x000fe200078ec0ff */
[----:B------:R-:W-:-:S03]  /*84c0*/  IMAD.SHL.U32 R2, R29, 0x100, RZ ;  /* 0x000001001d027824 */ /* 0x000fc600078e00ff */
[----:B------:R-:W-:Y:S01]  /*84d0*/  LOP3.LUT R3, R3, 0x60, R0, 0xf8, !PT ;  /* 0x0000006003037812 */ /* 0x000fe200078ef800 */
[----:B------:R-:W-:Y:S01]  /*84e0*/  IMAD.SHL.U32 R0, R29, 0x2000, RZ ;  /* 0x000020001d007824 */ /* 0x000fe200078e00ff */
[----:B------:R-:W-:Y:S02]  /*84f0*/  LOP3.LUT R2, R2, 0x2000, RZ, 0xc0, !PT ;  /* 0x0000200002027812 */ /* 0x000fe400078ec0ff */
[----:B------:R-:W-:Y:S02]  /*8500*/  LOP3.LUT R3, R3, 0x770, R28, 0x78, !PT ;  /* 0x0000077003037812 */ /* 0x000fe400078e781c */
[----:B------:R-:W2:Y:S01]  /*8510*/  LDL.LU R28, [R1+0x34c] ;  /* 0x00034c00011c7983 */ /* 0x000ea20000300800 */
[----:B------:R-:W-:Y:S02]  /*8520*/  LOP3.LUT R29, R29, 0x1ff, RZ, 0xc0, !PT ;  /* 0x000001ff1d1d7812 */ /* 0x000fe400078ec0ff */
[----:B------:R-:W-:Y:S01]  /*8530*/  IMAD.IADD R3, R2, 0x1, R3 ;  /* 0x0000000102037824 */ /* 0x000fe200078e0203 */
[----:B------:R-:W-:-:S04]  /*8540*/  LOP3.LUT R0, R0, 0xc000, RZ, 0xc0, !PT ;  /* 0x0000c00000007812 */ /* 0x000fc800078ec0ff */
[----:B------:R0:W-:Y:S01]  /*8550*/  STS.128 [R3], R20 ;  /* 0x0000001403007388 */ /* 0x0001e20000000c00 */
[----:B------:R-:W-:-:S03]  /*8560*/  IMAD R29, R29, 0x10, R0 ;  /* 0x000000101d1d7824 */ /* 0x000fc600078e0200 */
[----:B------:R1:W-:Y:S04]  /*8570*/  STS.128 [R3+0x80], R8 ;  /* 0x0000800803007388 */ /* 0x0003e80000000c00 */
[----:B------:R3:W-:Y:S04]  /*8580*/  STS.128 [R3+0x800], R4 ;  /* 0x0008000403007388 */ /* 0x0007e80000000c00 */
[----:B0-----:R-:W4:Y:S04]  /*8590*/  LDL R23, [R1+0x310] ;  /* 0x0003100001177983 */ /* 0x001f280000100800 */
[----:B-1----:R-:W5:Y:S04]  /*85a0*/  LDL.LU R8, [R1+0x10] ;  /* 0x0000100001087983 */ /* 0x002f680000300800 */
[----:B------:R-:W5:Y:S04]  /*85b0*/  LDL.LU R9, [R1+0x14] ;  /* 0x0000140001097983 */ /* 0x000f680000300800 */
[----:B------:R-:W5:Y:S04]  /*85c0*/  LDL.LU R10, [R1+0x18] ;  /* 0x00001800010a7983 */ /* 0x000f680000300800 */
[----:B------:R-:W5:Y:S04]  /*85d0*/  LDL.LU R11, [R1+0x1c] ;  /* 0x00001c00010b7983 */ /* 0x000f680000300800 */
[----:B---3--:R-:W3:Y:S04]  /*85e0*/  LDL.LU R4, [R1] ;  /* 0x0000000001047983 */ /* 0x008ee80000300800 */
[----:B------:R-:W3:Y:S04]  /*85f0*/  LDL.LU R5, [R1+0x4] ;  /* 0x0000040001057983 */ /* 0x000ee80000300800 */
[----:B------:R-:W3:Y:S04]  /*8600*/  LDL.LU R6, [R1+0x8] ;  /* 0x0000080001067983 */ /* 0x000ee80000300800 */
[----:B------:R-:W3:Y:S04]  /*8610*/  LDL.LU R7, [R1+0xc] ;  /* 0x00000c0001077983 */ /* 0x000ee80000300800 */
[----:B------:R-:W-:Y:S04]  /*8620*/  STS.128 [R3+0x880], R12 ;  /* 0x0008800c03007388 */ /* 0x000fe80000000c00 */
[----:B------:R0:W-:Y:S04]  /*8630*/  STS.128 [R3+0x1000], R16 ;  /* 0x0010001003007388 */ /* 0x0001e80000000c00 */
[----:B------:R-:W-:Y:S01]  /*8640*/  STS.128 [R3+0x1080], R24 ;  /* 0x0010801803007388 */ /* 0x000fe20000000c00 */
[----:B0-----:R-:W-:-:S02]  /*8650*/  LOP3.LUT R16, R29, 0x40, RZ, 0x3c, !PT ;  /* 0x000000401d107812 */ /* 0x001fc400078e3cff */
[----:B--2---:R-:W-:Y:S02]  /*8660*/  ISETP.GE.AND P0, PT, R28, c[0x0][0x178], PT ;  /* 0x00005e001c007a0c */ /* 0x004fe40003f06270 */
[C---:B----4-:R-:W-:Y:S02]  /*8670*/  IADD3 R0, R23.reuse, 0x1, RZ ;  /* 0x0000000117007810 */ /* 0x050fe40007ffe0ff */
[----:B------:R-:W-:Y:S02]  /*8680*/  IADD3 R2, R23, 0x2, RZ ;  /* 0x0000000217027810 */ /* 0x000fe40007ffe0ff */
[----:B------:R-:W-:Y:S02]  /*8690*/  ISETP.LT.AND P1, PT, R0, c[0x0][0x17c], !P0 ;  /* 0x00005f0000007a0c */ /* 0x000fe40004721270 */
[C---:B------:R-:W-:Y:S02]  /*86a0*/  LOP3.LUT R0, R29.reuse, 0x60, RZ, 0x3c, !PT ;  /* 0x000000601d007812 */ /* 0x040fe400078e3cff */
[----:B------:R-:W-:Y:S01]  /*86b0*/  ISETP.LT.AND P5, PT, R2, c[0x0][0x17c], !P0 ;  /* 0x00005f0002007a0c */ /* 0x000fe200047a1270 */
[----:B------:R-:W-:Y:S01]  /*86c0*/  IMAD R2, R28, c[0x0][0x194], RZ ;  /* 0x000065001c027a24 */ /* 0x000fe200078e02ff */
[----:B-----5:R0:W-:Y:S04]  /*86d0*/  STS.128 [R3+0x1880], R8 ;  /* 0x0018800803007388 */ /* 0x0201e80000000c00 */
[----:B---3--:R1:W-:Y:S01]  /*86e0*/  STS.128 [R3+0x1800], R4 ;  /* 0x0018000403007388 */ /* 0x0083e20000000c00 */
[----:B0-----:R-:W-:-:S03]  /*86f0*/  LOP3.LUT R8, R29, 0x20, RZ, 0x3c, !PT ;  /* 0x000000201d087812 */ /* 0x001fc600078e3cff */
[----:B------:R-:W-:Y:S01]  /*8700*/  BAR.SYNC.DEFER_BLOCKING 0x0 ;  /* 0x0000000000007b1d */ /* 0x000fe20000010000 */
[C---:B-1----:R-:W-:Y:S02]  /*8710*/  IADD3 R4, R23.reuse, 0x3, RZ ;  /* 0x0000000317047810 */ /* 0x042fe40007ffe0ff */
[----:B------:R-:W-:Y:S02]  /*8720*/  IADD3 R5, R23, 0x4, RZ ;  /* 0x0000000417057810 */ /* 0x000fe40007ffe0ff */
[----:B------:R-:W-:Y:S02]  /*8730*/  ISETP.LT.AND P4, PT, R4, c[0x0][0x17c], !P0 ;  /* 0x00005f0004007a0c */ /* 0x000fe40004781270 */
[----:B------:R-:W-:Y:S01]  /*8740*/  ISETP.LT.AND P3, PT, R5, c[0x0][0x17c], !P0 ;  /* 0x00005f0005007a0c */ /* 0x000fe20004761270 */
[----:B------:R-:W0:Y:S04]  /*8750*/  LDS.128 R24, [R29] ;  /* 0x000000001d187984 */ /* 0x000e280000000c00 */
[----:B------:R-:W1:Y:S04]  /*8760*/  LDS.128 R20, [R29+0x2000] ;  /* 0x002000001d147984 */ /* 0x000e680000000c00 */
[----:B------:R-:W2:Y:S04]  /*8770*/  LDS.128 R4, [R8] ;  /* 0x0000000008047984 */ /* 0x000ea80000000c00 */
[----:B------:R-:W3:Y:S04]  /*8780*/  LDS.128 R8, [R8+0x2000] ;  /* 0x0020000008087984 */ /* 0x000ee80000000c00 */
[----:B------:R-:W-:Y:S04]  /*8790*/  LDS.128 R12, [R16] ;  /* 0x00000000100c7984 */ /* 0x000fe80000000c00 */
[----:B0-----:R-:W-:Y:S04]  /*87a0*/  STL [R1+0x390], R25 ;  /* 0x0003901901007387 */ /* 0x001fe80000100800 */
[----:B------:R-:W-:Y:S04]  /*87b0*/  STL [R1+0x374], R26 ;  /* 0x0003741a01007387 */ /* 0x000fe80000100800 */
[----:B------:R-:W-:Y:S04]  /*87c0*/  STL [R1+0x36c], R27 ;  /* 0x00036c1b01007387 */ /* 0x000fe80000100800 */
[----:B-1----:R-:W-:Y:S04]  /*87d0*/  STL [R1+0x394], R20 ;  /* 0x0003941401007387 */ /* 0x002fe80000100800 */
[----:B------:R0:W-:Y:S04]  /*87e0*/  STL [R1+0x378], R21 ;  /* 0x0003781501007387 */ /* 0x0001e80000100800 */
[----:B0-----:R-:W4:Y:S04]  /*87f0*/  LDL R21, [R1+0x310] ;  /* 0x0003100001157983 */ /* 0x001f280000100800 */
[----:B------:R-:W-:Y:S04]  /*8800*/  STL [R1+0x370], R22 ;  /* 0x0003701601007387 */ /* 0x000fe80000100800 */
[----:B------:R-:W-:Y:S04]  /*8810*/  STL [R1+0x368], R23 ;  /* 0x0003681701007387 */ /* 0x000fe80000100800 */
[----:B--2---:R-:W-:Y:S04]  /*8820*/  STL [R1+0x398], R5 ;  /* 0x0003980501007387 */ /* 0x004fe80000100800 */
[----:B------:R-:W-:Y:S04]  /*8830*/  STL.64 [R1+0x3a0], R4 ;  /* 0x0003a00401007387 */ /* 0x000fe80000100a00 */
[----:B------:R-:W-:Y:S04]  /*8840*/  STL.64 [R1+0x380], R6 ;  /* 0x0003800601007387 */ /* 0x000fe80000100a00 */
[----:B---3--:R-:W-:Y:S04]  /*8850*/  STL.64 [R1+0x388], R10 ;  /* 0x0003880a01007387 */ /* 0x008fe80000100a00 */
[----:B------:R0:W-:Y:S04]  /*8860*/  STL.64 [R1+0x3a8], R8 ;  /* 0x0003a80801007387 */ /* 0x0001e80000100a00 */
        /* <DEDUP_REMOVED lines=47> */
[----:B--2---:R-:W-:Y:S04]  /*8b60*/  STL.64 [R1+0x428], R8 ;  /* 0x0004280801007387 */ /* 0x004fe80000100a00 */
[----:B------:R-:W0:Y:S04]  /*8b70*/  LDS.128 R8, [R16+0x2000] ;  /* 0x0020000010087984 */ /* 0x000e280000000c00 */
[----:B------:R-:W-:Y:S01]  /*8b80*/  LDS.128 R16, [R0] ;  /* 0x0000000000107984 */ /* 0x000fe20000000c00 */
[----:B0-----:R-:W-:-:S03]  /*8b90*/  IMAD.MOV.U32 R7, RZ, RZ, R8 ;  /* 0x000000ffff077224 */ /* 0x001fc600078e0008 */
[----:B------:R-:W-:Y:S01]  /*8ba0*/  STL [R1+0x1c], R11 ;  /* 0x00001c0b01007387 */ /* 0x000fe20000100800 */
[----:B------:R-:W-:Y:S02]  /*8bb0*/  IMAD.MOV.U32 R26, RZ, RZ, R9 ;  /* 0x000000ffff1a7224 */ /* 0x000fe400078e0009 */
[----:B------:R-:W-:Y:S02]  /*8bc0*/  IMAD.MOV.U32 R27, RZ, RZ, R10 ;  /* 0x000000ffff1b7224 */ /* 0x000fe400078e000a */
[----:B------:R-:W0:Y:S04]  /*8bd0*/  LDS.128 R8, [R0+0x2000] ;  /* 0x0020000000087984 */ /* 0x000e280000000c00 */
[----:B0-----:R0:W-:Y:S01]  /*8be0*/  STL [R1+0x6c], R11 ;  /* 0x00006c0b01007387 */ /* 0x0011e20000100800 */
[----:B------:R-:W-:-:S02]  /*8bf0*/  IMAD.MOV.U32 R23, RZ, RZ, R10 ;  /* 0x000000ffff177224 */ /* 0x000fc400078e000a */
[----:B------:R-:W-:Y:S02]  /*8c00*/  IMAD.MOV.U32 R6, RZ, RZ, R8 ;  /* 0x000000ffff067224 */ /* 0x000fe400078e0008 */
[----:B------:R-:W-:Y:S01]  /*8c10*/  IMAD.MOV.U32 R22, RZ, RZ, R9 ;  /* 0x000000ffff167224 */ /* 0x000fe200078e0009 */
[----:B0-----:R-:W2:Y:S04]  /*8c20*/  LDL.LU.64 R10, [R1+0x430] ;  /* 0x00043000010a7983 */ /* 0x001ea80000300a00 */
[----:B------:R-:W2:Y:S04]  /*8c30*/  LDL.LU.64 R8, [R1+0x428] ;  /* 0x0004280001087983 */ /* 0x000ea80000300a00 */
[----:B------:R-:W-:Y:S06]  /*8c40*/  BAR.SYNC.DEFER_BLOCKING 0x0 ;  /* 0x0000000000007b1d */ /* 0x000fec0000010000 */
[----:B--2---:R0:W-:Y:S04]  /*8c50*/  STS.128 [R3], R8 ;  /* 0x0000000803007388 */ /* 0x0041e80000000c00 */
[----:B0-----:R-:W2:Y:S04]  /*8c60*/  LDL.LU.64 R10, [R1+0x420] ;  /* 0x00042000010a7983 */ /* 0x001ea80000300a00 */
[----:B------:R-:W2:Y:S04]  /*8c70*/  LDL.LU.64 R8, [R1+0x418] ;  /* 0x0004180001087983 */ /* 0x000ea80000300a00 */
[----:B--2---:R0:W-:Y:S04]  /*8c80*/  STS.128 [R3+0x80], R8 ;  /* 0x0000800803007388 */ /* 0x0041e80000000c00 */
[----:B0-----:R-:W2:Y:S04]  /*8c90*/  LDL.LU.64 R10, [R1+0x410] ;  /* 0x00041000010a7983 */ /* 0x001ea80000300a00 */
[----:B------:R-:W2:Y:S01]  /*8ca0*/  LDL.LU.64 R8, [R1+0x408] ;  /* 0x0004080001087983 */ /* 0x000ea20000300a00 */
[----:B----4-:R-:W-:Y:S01]  /*8cb0*/  IMAD R28, R21, c[0x0][0x198], RZ ;  /* 0x00006600151c7a24 */ /* 0x010fe200078e02ff */
[----:B------:R-:W-:-:S02]  /*8cc0*/  LEA R0, P6, R2, c[0x0][0x170], 0x1 ;  /* 0x00005c0002007a11 */ /* 0x000fc400078c08ff */
[----:B------:R-:W-:Y:S01]  /*8cd0*/  ISETP.LT.AND P2, PT, R21, c[0x0][0x17c], !P0 ;  /* 0x00005f0015007a0c */ /* 0x000fe20004741270 */
[----:B--2---:R0:W-:Y:S04]  /*8ce0*/  STS.128 [R3+0x800], R8 ;  /* 0x0008000803007388 */ /* 0x0041e80000000c00 */
[----:B0-----:R-:W2:Y:S04]  /*8cf0*/  LDL.LU.64 R10, [R1+0x400] ;  /* 0x00040000010a7983 */ /* 0x001ea80000300a00 */
[----:B------:R-:W2:Y:S04]  /*8d00*/  LDL.LU.64 R8, [R1+0x3f8] ;  /* 0x0003f80001087983 */ /* 0x000ea80000300a00 */
[----:B--2---:R0:W-:Y:S04]  /*8d10*/  STS.128 [R3+0x880], R8 ;  /* 0x0008800803007388 */ /* 0x0041e80000000c00 */
[----:B0-----:R-:W2:Y:S04]  /*8d20*/  LDL.LU.64 R10, [R1+0x3f0] ;  /* 0x0003f000010a7983 */ /* 0x001ea80000300a00 */
[----:B------:R-:W2:Y:S01]  /*8d30*/  LDL.LU.64 R8, [R1+0x3e8] ;  /* 0x0003e80001087983 */ /* 0x000ea20000300a00 */
[----:B------:R-:W-:-:S02]  /*8d40*/  LEA.HI.X.SX32 R2, R2, c[0x0][0x174], 0x1, P6 ;  /* 0x00005d0002027a11 */ /* 0x000fc400030f0eff */
[C---:B------:R-:W-:Y:S01]  /*8d50*/  LEA R4, P6, R28.reuse, R0, 0x1 ;  /* 0x000000001c047211 */ /* 0x040fe200078c08ff */
[----:B--2---:R0:W-:Y:S04]  /*8d60*/  STS.128 [R3+0x1000], R8 ;  /* 0x0010000803007388 */ /* 0x0041e80000000c00 */
[----:B0-----:R-:W2:Y:S04]  /*8d70*/  LDL.LU.64 R10, [R1+0x3e0] ;  /* 0x0003e000010a7983 */ /* 0x001ea80000300a00 */
[----:B------:R-:W2:Y:S04]  /*8d80*/  LDL.LU.64 R8, [R1+0x3d8] ;  /* 0x0003d80001087983 */ /* 0x000ea80000300a00 */
[----:B--2---:R0:W-:Y:S04]  /*8d90*/  STS.128 [R3+0x1080], R8 ;  /* 0x0010800803007388 */ /* 0x0041e80000000c00 */
[----:B0-----:R-:W2:Y:S04]  /*8da0*/  LDL.LU.64 R10, [R1+0x3d0] ;  /* 0x0003d000010a7983 */ /* 0x001ea80000300a00 */
[----:B------:R-:W2:Y:S01]  /*8db0*/  LDL.LU.64 R8, [R1+0x3c0] ;  /* 0x0003c00001087983 */ /* 0x000ea20000300a00 */
[----:B------:R-:W-:-:S02]  /*8dc0*/  LEA.HI.X.SX32 R5, R28, R2, 0x1, P6 ;  /* 0x000000021c057211 */ /* 0x000fc400030f0eff */
[----:B------:R-:W-:Y:S01]  /*8dd0*/  IADD3 R29, R28, c[0x0][0x198], RZ ;  /* 0x000066001c1d7a10 */ /* 0x000fe20007ffe0ff */
[----:B--2---:R0:W-:Y:S04]  /*8de0*/  STS.128 [R3+0x1800], R8 ;  /* 0x0018000803007388 */ /* 0x0041e80000000c00 */
[----:B0-----:R-:W2:Y:S04]  /*8df0*/  LDL.LU.64 R10, [R1+0x3b8] ;  /* 0x0003b800010a7983 */ /* 0x001ea80000300a00 */
[----:B------:R-:W2:Y:S04]  /*8e00*/  LDL.LU.64 R8, [R1+0x3b0] ;  /* 0x0003b00001087983 */ /* 0x000ea80000300a00 */
[----:B--2---:R0:W-:Y:S04]  /*8e10*/  STS.128 [R3+0x1880], R8 ;  /* 0x0018800803007388 */ /* 0x0041e80000000c00 */
[----:B------:R-:W-:Y:S06]  /*8e20*/  BAR.SYNC.DEFER_BLOCKING 0x0 ;  /* 0x0000000000007b1d */ /* 0x000fec0000010000 */
[----:B0-----:R-:W2:Y:S01]  /*8e30*/  LDL.LU.64 R8, [R1+0x3a8] ;  /* 0x0003a80001087983 */ /* 0x001ea20000300a00 */
[----:B------:R-:W-:-:S02]  /*8e40*/  LEA R28, P6, R29, R0, 0x1 ;  /* 0x000000001d1c7211 */ /* 0x000fc400078c08ff */
[C---:B------:R-:W-:Y:S02]  /*8e50*/  IADD3 R20, R21.reuse, 0x6, RZ ;  /* 0x0000000615147810 */ /* 0x040fe40007ffe0ff */
[----:B------:R-:W-:Y:S01]  /*8e60*/  IADD3 R10, R21, 0x5, RZ ;  /* 0x00000005150a7810 */ /* 0x000fe20007ffe0ff */
[----:B------:R0:W-:Y:S04]  /*8e70*/  @P2 STG.E.U16 [R4.64], R24 ;  /* 0x0000001804002986 */ /* 0x0001e8000c101504 */
[----:B0-----:R-:W3:Y:S01]  /*8e80*/  LDL.LU.64 R4, [R1+0x3a0] ;  /* 0x0003a00001047983 */ /* 0x001ee20000300a00 */
[C---:B------:R-:W-:Y:S02]  /*8e90*/  IADD3 R3, R29.reuse, c[0x0][0x198], RZ ;  /* 0x000066001d037a10 */ /* 0x040fe40007ffe0ff */
[----:B------:R-:W-:-:S02]  /*8ea0*/  LEA.HI.X.SX32 R29, R29, R2, 0x1, P6 ;  /* 0x000000021d1d7211 */ /* 0x000fc400030f0eff */
[----:B------:R-:W-:Y:S02]  /*8eb0*/  ISETP.LT.AND P2, PT, R10, c[0x0][0x17c], !P0 ;  /* 0x00005f000a007a0c */ /* 0x000fe40004741270 */
[----:B------:R-:W-:-:S04]  /*8ec0*/  LEA R10, P6, R3, R0, 0x1 ;  /* 0x00000000030a7211 */ /* 0x000fc800078c08ff */
[C---:B------:R-:W-:Y:S02]  /*8ed0*/  LEA.HI.X.SX32 R11, R3.reuse, R2, 0x1, P6 ;  /* 0x00000002030b7211 */ /* 0x040fe400030f0eff */
[----:B---3--:R-:W-:Y:S02]  /*8ee0*/  PRMT R5, R24, 0x7632, R5 ;  /* 0x0000763218057816 */ /* 0x008fe40000000005 */
[----:B------:R-:W-:-:S03]  /*8ef0*/  IADD3 R24, R3, c[0x0][0x198], RZ ;  /* 0x0000660003187a10 */ /* 0x000fc60007ffe0ff */
[----:B------:R0:W-:Y:S01]  /*8f00*/  @P1 STG.E.U16 [R28.64], R5 ;  /* 0x000000051c001986 */ /* 0x0001e2000c101504 */
[----:B------:R-:W-:-:S03]  /*8f10*/  ISETP.LT.AND P1, PT, R20, c[0x0][0x17c], !P0 ;  /* 0x00005f0014007a0c */ /* 0x000fc60004721270 */
[----:B0-----:R-:W3:Y:S04]  /*8f20*/  LDL.LU R5, [R1+0x398] ;  /* 0x0003980001057983 */ /* 0x001ee80000300800 */
[----:B------:R-:W4:Y:S01]  /*8f30*/  LDL.LU R20, [R1+0x394] ;  /* 0x0003940001147983 */ /* 0x000f220000300800 */
[----:B------:R-:W-:Y:S02]  /*8f40*/  IADD3 R29, R21, 0x7, RZ ;  /* 0x00000007151d7810 */ /* 0x000fe40007ffe0ff */
[C---:B------:R-:W-:Y:S01]  /*8f50*/  LEA R28, P6, R24.reuse, R0, 0x1 ;  /* 0x00000000181c7211 */ /* 0x040fe200078c08ff */
[----:B------:R0:W-:Y:S01]  /*8f60*/  @P5 STG.E.U16 [R10.64], R4 ;  /* 0x000000040a005986 */ /* 0x0001e2000c101504 */
[----:B------:R-:W-:Y:S02]  /*8f70*/  ISETP.LT.AND P5, PT, R29, c[0x0][0x17c], !P0 ;  /* 0x00005f001d007a0c */ /* 0x000fe400047a1270 */
[----:B------:R-:W-:-:S02]  /*8f80*/  LEA.HI.X.SX32 R29, R24, R2, 0x1, P6 ;  /* 0x00000002181d7211 */ /* 0x000fc400030f0eff */
[----:B------:R-:W-:Y:S02]  /*8f90*/  PRMT R25, R4, 0x7632, R25 ;  /* 0x0000763204197816 */ /* 0x000fe40000000019 */
[----:B------:R-:W-:Y:S02]  /*8fa0*/  IADD3 R3, R24, c[0x0][0x198], RZ ;  /* 0x0000660018037a10 */ /* 0x000fe40007ffe0ff */
[----:B------:R-:W-:Y:S01]  /*8fb0*/  IADD3 R24, R21, 0x8, RZ ;  /* 0x0000000815187810 */ /* 0x000fe20007ffe0ff */
[----:B------:R1:W-:Y:S01]  /*8fc0*/  @P4 STG.E.U16 [R28.64], R25 ;  /* 0x000000191c004986 */ /* 0x0003e2000c101504 */
[C---:B0-----:R-:W-:Y:S02]  /*8fd0*/  LEA R10, P6, R3.reuse, R0, 0x1 ;  /* 0x00000000030a7211 */ /* 0x041fe400078c08ff */
[C---:B------:R-:W-:Y:S02]  /*8fe0*/  IADD3 R4, R3.reuse, c[0x0][0x198], RZ ;  /* 0x0000660003047a10 */ /* 0x040fe40007ffe0ff */
[----:B------:R-:W-:Y:S01]  /*8ff0*/  LEA.HI.X.SX32 R11, R3, R2, 0x1, P6 ;  /* 0x00000002030b7211 */ /* 0x000fe200030f0eff */
[----:B-1----:R-:W5:Y:S01]  /*9000*/  LDL.LU R25, [R1+0x390] ;  /* 0x0003900001197983 */ /* 0x002f620000300800 */
[----:B------:R-:W-:-:S02]  /*9010*/  ISETP.LT.AND P4, PT, R24, c[0x0][0x17c], !P0 ;  /* 0x00005f0018007a0c */ /* 0x000fc40004781270 */
[----:B------:R-:W-:Y:S01]  /*9020*/  IADD3 R24, R21, 0x9, RZ ;  /* 0x0000000915187810 */ /* 0x000fe20007ffe0ff */
[----:B------:R0:W-:Y:S01]  /*9030*/  @P3 STG.E.U16 [R10.64], R12 ;  /* 0x0000000c0a003986 */ /* 0x0001e2000c101504 */
[C---:B------:R-:W-:Y:S02]  /*9040*/  LEA R28, P6, R4.reuse, R0, 0x1 ;  /* 0x00000000041c7211 */ /* 0x040fe400078c08ff */
[----:B------:R-:W-:Y:S02]  /*9050*/  IADD3 R3, R4, c[0x0][0x198], RZ ;  /* 0x0000660004037a10 */ /* 0x000fe40007ffe0ff */
[----:B------:R-:W-:Y:S02]  /*9060*/  ISETP.LT.AND P3, PT, R24, c[0x0][0x17c], !P0 ;  /* 0x00005f0018007a0c */ /* 0x000fe40004761270 */
[----:B------:R-:W-:Y:S02]  /*9070*/  LEA.HI.X.SX32 R29, R4, R2, 0x1, P6 ;  /* 0x00000002041d7211 */ /* 0x000fe400030f0eff */
[----:B------:R-:W-:-:S02]  /*9080*/  PRMT R24, R12, 0x7632, R24 ;  /* 0x000076320c187816 */ /* 0x000fc40000000018 */
[C---:B------:R-:W-:Y:S02]  /*9090*/  IADD3 R4, R3.reuse, c[0x0][0x198], RZ ;  /* 0x0000660003047a10 */ /* 0x040fe40007ffe0ff */
[----:B0-----:R-:W-:Y:S01]  /*90a0*/  LEA R10, P6, R3, R0, 0x1 ;  /* 0x00000000030a7211 */ /* 0x001fe200078c08ff */
[----:B------:R0:W-:Y:S01]  /*90b0*/  @P2 STG.E.U16 [R28.64], R24 ;  /* 0x000000181c002986 */ /* 0x0001e2000c101504 */
[----:B------:R-:W-:Y:S02]  /*90c0*/  IADD3 R12, R21, 0xa, RZ ;  /* 0x0000000a150c7810 */ /* 0x000fe40007ffe0ff */
[----:B------:R-:W-:Y:S02]  /*90d0*/  LEA.HI.X.SX32 R11, R3, R2, 0x1, P6 ;  /* 0x00000002030b7211 */ /* 0x000fe400030f0eff */
[----:B------:R-:W-:Y:S02]  /*90e0*/  ISETP.LT.AND P2, PT, R12, c[0x0][0x17c], !P0 ;  /* 0x00005f000c007a0c */ /* 0x000fe40004741270 */
[----:B------:R-:W-:Y:S01]  /*90f0*/  IADD3 R3, R4, c[0x0][0x198], RZ ;  /* 0x0000660004037a10 */ /* 0x000fe20007ffe0ff */
[----:B------:R1:W-:Y:S01]  /*9100*/  @P1 STG.E.U16 [R10.64], R16 ;  /* 0x000000100a001986 */ /* 0x0003e2000c101504 */
[----:B------:R-:W-:-:S02]  /*9110*/  IADD3 R12, R21, 0xb, RZ ;  /* 0x0000000b150c7810 */ /* 0x000fc40007ffe0ff */
[----:B0-----:R-:W-:Y:S02]  /*9120*/  LEA R28, P6, R4, R0, 0x1 ;  /* 0x00000000041c7211 */ /* 0x001fe400078c08ff */
[----:B------:R-:W-:Y:S02]  /*9130*/  ISETP.LT.AND P1, PT, R12, c[0x0][0x17c], !P0 ;  /* 0x00005f000c007a0c */ /* 0x000fe40004721270 */
[----:B------:R-:W-:Y:S02]  /*9140*/  LEA.HI.X.SX32 R29, R4, R2, 0x1, P6 ;  /* 0x00000002041d7211 */ /* 0x000fe400030f0eff */
[----:B------:R-:W-:Y:S02]  /*9150*/  IADD3 R4, R21, 0xc, RZ ;  /* 0x0000000c15047810 */ /* 0x000fe40007ffe0ff */
[----:B-1----:R-:W-:Y:S02]  /*9160*/  PRMT R16, R16, 0x7632, R16 ;  /* 0x0000763210107816 */ /* 0x002fe40000000010 */
[----:B------:R-:W-:-:S02]  /*9170*/  LEA R10, P6, R3, R0, 0x1 ;  /* 0x00000000030a7211 */ /* 0x000fc400078c08ff */
[C---:B------:R-:W-:Y:S01]  /*9180*/  IADD3 R12, R3.reuse, c[0x0][0x198], RZ ;  /* 0x00006600030c7a10 */ /* 0x040fe20007ffe0ff */
[----:B------:R0:W-:Y:S01]  /*9190*/  @P5 STG.E.U16 [R28.64], R16 ;  /* 0x000000101c005986 */ /* 0x0001e2000c101504 */
[----:B------:R-:W-:Y:S02]  /*91a0*/  LEA.HI.X.SX32 R11, R3, R2, 0x1, P6 ;  /* 0x00000002030b7211 */ /* 0x000fe400030f0eff */
[----:B------:R-:W-:Y:S02]  /*91b0*/  ISETP.LT.AND P5, PT, R4, c[0x0][0x17c], !P0 ;  /* 0x00005f0004007a0c */ /* 0x000fe400047a1270 */
[C---:B------:R-:W-:Y:S02]  /*91c0*/  IADD3 R4, R12.reuse, c[0x0][0x198], RZ ;  /* 0x000066000c047a10 */ /* 0x040fe40007ffe0ff */
[----:B------:R-:W-:Y:S02]  /*91d0*/  IADD3 R3, R21, 0xd, RZ ;  /* 0x0000000d15037810 */ /* 0x000fe40007ffe0ff */
[----:B0-----:R-:W-:-:S04]  /*91e0*/  LEA R28, P6, R12, R0, 0x1 ;  /* 0x000000000c1c7211 */ /* 0x001fc800078c08ff */
[----:B------:R-:W-:Y:S02]  /*91f0*/  LEA.HI.X.SX32 R29, R12, R2, 0x1, P6 ;  /* 0x000000020c1d7211 */ /* 0x000fe400030f0eff */
[----:B------:R-:W-:Y:S01]  /*9200*/  IADD3 R12, R21, 0xe, RZ ;  /* 0x0000000e150c7810 */ /* 0x000fe20007ffe0ff */
[----:B----4-:R0:W-:Y:S01]  /*9210*/  @P4 STG.E.U16 [R10.64], R20 ;  /* 0x000000140a004986 */ /* 0x0101e2000c101504 */
[----:B------:R-:W-:Y:S02]  /*9220*/  ISETP.LT.AND P4, PT, R3, c[0x0][0x17c], !P0 ;  /* 0x00005f0003007a0c */ /* 0x000fe40004781270 */
[----:B------:R-:W-:Y:S02]  /*9230*/  IADD3 R3, R4, c[0x0][0x198], RZ ;  /* 0x0000660004037a10 */ /* 0x000fe40007ffe0ff */
[----:B0-----:R-:W-:Y:S02]  /*9240*/  PRMT R20, R20, 0x7632, R20 ;  /* 0x0000763214147816 */ /* 0x001fe40000000014 */
[----:B------:R-:W-:-:S03]  /*9250*/  LEA R10, P6, R4, R0, 0x1 ;  /* 0x00000000040a7211 */ /* 0x000fc600078c08ff */
[----:B------:R0:W-:Y:S01]  /*9260*/  @P3 STG.E.U16 [R28.64], R20 ;  /* 0x000000141c003986 */ /* 0x0001e2000c101504 */
[----:B------:R-:W-:Y:S02]  /*9270*/  LEA.HI.X.SX32 R11, R4, R2, 0x1, P6 ;  /* 0x00000002040b7211 */ /* 0x000fe400030f0eff */
[----:B------:R-:W-:Y:S02]  /*9280*/  ISETP.LT.AND P3, PT, R12, c[0x0][0x17c], !P0 ;  /* 0x00005f000c007a0c */ /* 0x000fe40004761270 */
[----:B------:R-:W-:Y:S01]  /*9290*/  IADD3 R12, R21, 0xf, RZ ;  /* 0x0000000f150c7810 */ /* 0x000fe20007ffe0ff */
[----:B--2---:R1:W-:Y:S01]  /*92a0*/  @P2 STG.E.U16 [R10.64], R8 ;  /* 0x000000080a002986 */ /* 0x0043e2000c101504 */
[----:B------:R-:W-:Y:S02]  /*92b0*/  IADD3 R4, R3, c[0x0][0x198], RZ ;  /* 0x0000660003047a10 */ /* 0x000fe40007ffe0ff */
[----:B------:R-:W-:Y:S02]  /*92c0*/  ISETP.LT.AND P2, PT, R12, c[0x0][0x17c], !P0 ;  /* 0x00005f000c007a0c */ /* 0x000fe40004741270 */
[----:B------:R-:W-:-:S02]  /*92d0*/  PRMT R12, R8, 0x7632, R12 ;  /* 0x00007632080c7816 */ /* 0x000fc4000000000c */
[----:B0-----:R-:W-:-:S04]  /*92e0*/  LEA R28, P6, R3, R0, 0x1 ;  /* 0x00000000031c7211 */ /* 0x001fc800078c08ff */
[----:B------:R-:W-:Y:S02]  /*92f0*/  LEA.HI.X.SX32 R29, R3, R2, 0x1, P6 ;  /* 0x00000002031d7211 */ /* 0x000fe400030f0eff */
[C---:B-1----:R-:W-:Y:S02]  /*9300*/  LEA R10, P6, R4.reuse, R0, 0x1 ;  /* 0x00000000040a7211 */ /* 0x042fe400078c08ff */
[----:B------:R-:W-:Y:S01]  /*9310*/  IADD3 R8, R21, 0x10, RZ ;  /* 0x0000001015087810 */ /* 0x000fe20007ffe0ff */
[----:B------:R0:W-:Y:S01]  /*9320*/  @P1 STG.E.U16 [R28.64], R12 ;  /* 0x0000000c1c001986 */ /* 0x0001e2000c101504 */
[C---:B------:R-:W-:Y:S02]  /*9330*/  IADD3 R3, R4.reuse, c[0x0][0x198], RZ ;  /* 0x0000660004037a10 */ /* 0x040fe40007ffe0ff */
[----:B------:R-:W-:Y:S02]  /*9340*/  LEA.HI.X.SX32 R11, R4, R2, 0x1, P6 ;  /* 0x00000002040b7211 */ /* 0x000fe400030f0eff */
[----:B------:R-:W-:-:S02]  /*9350*/  ISETP.LT.AND P1, PT, R8, c[0x0][0x17c], !P0 ;  /* 0x00005f0008007a0c */ /* 0x000fc40004721270 */
[----:B------:R-:W-:Y:S01]  /*9360*/  IADD3 R8, R21, 0x11, RZ ;  /* 0x0000001115087810 */ /* 0x000fe20007ffe0ff */
[----:B------:R1:W-:Y:S01]  /*9370*/  @P5 STG.E.U16 [R10.64], R7 ;  /* 0x000000070a005986 */ /* 0x0003e2000c101504 */
[C---:B------:R-:W-:Y:S02]  /*9380*/  IADD3 R4, R3.reuse, c[0x0][0x198], RZ ;  /* 0x0000660003047a10 */ /* 0x040fe40007ffe0ff */
[----:B------:R-:W-:Y:S02]  /*9390*/  ISETP.LT.AND P5, PT, R8, c[0x0][0x17c], !P0 ;  /* 0x00005f0008007a0c */ /* 0x000fe400047a1270 */
[----:B0-----:R-:W-:Y:S02]  /*93a0*/  LEA R28, P6, R3, R0, 0x1 ;  /* 0x00000000031c7211 */ /* 0x001fe400078c08ff */
[----:B------:R-:W-:Y:S02]  /*93b0*/  PRMT R12, R7, 0x7632, R12 ;  /* 0x00007632070c7816 */ /* 0x000fe4000000000c */
[----:B------:R-:W-:-:S02]  /*93c0*/  LEA.HI.X.SX32 R29, R3, R2, 0x1, P6 ;  /* 0x00000002031d7211 */ /* 0x000fc400030f0eff */
[C---:B------:R-:W-:Y:S02]  /*93d0*/  IADD3 R8, R21.reuse, 0x12, RZ ;  /* 0x0000001215087810 */ /* 0x040fe40007ffe0ff */
[C---:B-1----:R-:W-:Y:S01]  /*93e0*/  LEA R10, P6, R4.reuse, R0, 0x1 ;  /* 0x00000000040a7211 */ /* 0x042fe200078c08ff */
[----:B------:R0:W-:Y:S01]  /*93f0*/  @P4 STG.E.U16 [R28.64], R12 ;  /* 0x0000000c1c004986 */ /* 0x0001e2000c101504 */
[C---:B------:R-:W-:Y:S02]  /*9400*/  IADD3 R3, R4.reuse, c[0x0][0x198], RZ ;  /* 0x0000660004037a10 */ /* 0x040fe40007ffe0ff */
[----:B------:R-:W-:Y:S02]  /*9410*/  LEA.HI.X.SX32 R11, R4, R2, 0x1, P6 ;  /* 0x00000002040b7211 */ /* 0x000fe400030f0eff */
[----:B------:R-:W-:Y:S02]  /*9420*/  ISETP.LT.AND P4, PT, R8, c[0x0][0x17c], !P0 ;  /* 0x00005f0008007a0c */ /* 0x000fe40004781270 */
[----:B------:R-:W-:Y:S01]  /*9430*/  IADD3 R8, R21, 0x13, RZ ;  /* 0x0000001315087810 */ /* 0x000fe20007ffe0ff */
[----:B------:R1:W-:Y:S01]  /*9440*/  @P3 STG.E.U16 [R10.64], R6 ;  /* 0x000000060a003986 */ /* 0x0003e2000c101504 */
[----:B------:R-:W-:-:S02]  /*9450*/  IADD3 R4, R3, c[0x0][0x198], RZ ;  /* 0x0000660003047a10 */ /* 0x000fc40007ffe0ff */
[C---:B0-----:R-:W-:Y:S02]  /*9460*/  LEA R28, P6, R3.reuse, R0, 0x1 ;  /* 0x00000000031c7211 */ /* 0x041fe400078c08ff */
[----:B------:R-:W-:Y:S02]  /*9470*/  PRMT R12, R6, 0x7632, R12 ;  /* 0x00007632060c7816 */ /* 0x000fe4000000000c */
[----:B------:R-:W-:Y:S02]  /*9480*/  LEA.HI.X.SX32 R29, R3, R2, 0x1, P6 ;  /* 0x00000002031d7211 */ /* 0x000fe400030f0eff */
[----:B------:R-:W-:Y:S02]  /*9490*/  ISETP.LT.AND P3, PT, R8, c[0x0][0x17c], !P0 ;  /* 0x00005f0008007a0c */ /* 0x000fe40004761270 */
[----:B-1----:R-:W-:Y:S01]  /*94a0*/  LEA R6, P6, R4, R0, 0x1 ;  /* 0x0000000004067211 */ /* 0x002fe200078c08ff */
[----:B------:R-:W2:Y:S01]  /*94b0*/  LDL.LU.64 R10, [R1+0x388] ;  /* 0x00038800010a7983 */ /* 0x000ea20000300a00 */
[----:B------:R-:W-:-:S02]  /*94c0*/  IADD3 R8, R21, 0x14, RZ ;  /* 0x0000001415087810 */ /* 0x000fc40007ffe0ff */
[C---:B------:R-:W-:Y:S01]  /*94d0*/  IADD3 R3, R4.reuse, c[0x0][0x198], RZ ;  /* 0x0000660004037a10 */ /* 0x040fe20007ffe0ff */
[----:B------:R0:W-:Y:S01]  /*94e0*/  @P2 STG.E.U16 [R28.64], R12 ;  /* 0x0000000c1c002986 */ /* 0x0001e2000c101504 */
[----:B------:R-:W-:Y:S02]  /*94f0*/  LEA.HI.X.SX32 R7, R4, R2, 0x1, P6 ;  /* 0x0000000204077211 */ /* 0x000fe400030f0eff */
[----:B------:R-:W-:Y:S02]  /*9500*/  ISETP.LT.AND P2, PT, R8, c[0x0][0x17c], !P0 ;  /* 0x00005f0008007a0c */ /* 0x000fe40004741270 */
[----:B------:R-:W-:Y:S01]  /*9510*/  IADD3 R8, R21, 0x15, RZ ;  /* 0x0000001515087810 */ /* 0x000fe20007ffe0ff */
[----:B-----5:R1:W-:Y:S01]  /*9520*/  @P1 STG.E.U16 [R6.64], R25 ;  /* 0x0000001906001986 */ /* 0x0203e2000c101504 */
[C---:B------:R-:W-:Y:S02]  /*9530*/  IADD3 R4, R3.reuse, c[0x0][0x198], RZ ;  /* 0x0000660003047a10 */ /* 0x040fe40007ffe0ff */
[----:B0-----:R-:W-:-:S02]  /*9540*/  LEA R28, P6, R3, R0, 0x1 ;  /* 0x00000000031c7211 */ /* 0x001fc400078c08ff */
[----:B------:R-:W-:Y:S02]  /*9550*/  PRMT R12, R25, 0x7632, R12 ;  /* 0x00007632190c7816 */ /* 0x000fe4000000000c */
[----:B------:R-:W-:Y:S02]  /*9560*/  LEA.HI.X.SX32 R29, R3, R2, 0x1, P6 ;  /* 0x00000002031d7211 */ /* 0x000fe400030f0eff */
[----:B------:R-:W-:Y:S01]  /*9570*/  ISETP.LT.AND P1, PT, R8, c[0x0][0x17c], !P0 ;  /* 0x00005f0008007a0c */ /* 0x000fe20004721270 */
[----:B-1----:R-:W4:Y:S01]  /*9580*/  LDL.LU.64 R6, [R1+0x380] ;  /* 0x0003800001067983 */ /* 0x002f220000300a00 */
[C---:B------:R-:W-:Y:S02]  /*9590*/  LEA R24, P6, R4.reuse, R0, 0x1 ;  /* 0x0000000004187211 */ /* 0x040fe400078c08ff */
[----:B------:R-:W-:Y:S01]  /*95a0*/  IADD3 R8, R21, 0x16, RZ ;  /* 0x0000001615087810 */ /* 0x000fe20007ffe0ff */
[----:B------:R0:W-:Y:S01]  /*95b0*/  @P5 STG.E.U16 [R28.64], R12 ;  /* 0x0000000c1c005986 */ /* 0x0001e2000c101504 */
[----:B------:R-:W-:-:S02]  /*95c0*/  IADD3 R3, R4, c[0x0][0x198], RZ ;  /* 0x0000660004037a10 */ /* 0x000fc40007ffe0ff */
[----:B------:R-:W-:Y:S02]  /*95d0*/  LEA.HI.X.SX32 R25, R4, R2, 0x1, P6 ;  /* 0x0000000204197211 */ /* 0x000fe400030f0eff */
[----:B------:R-:W-:Y:S02]  /*95e0*/  ISETP.LT.AND P5, PT, R8, c[0x0][0x17c], !P0 ;  /* 0x00005f0008007a0c */ /* 0x000fe400047a1270 */
[----:B------:R-:W-:Y:S01]  /*95f0*/  IADD3 R8, R21, 0x17, RZ ;  /* 0x0000001715087810 */ /* 0x000fe20007ffe0ff */
[----:B---3--:R1:W-:Y:S01]  /*9600*/  @P4 STG.E.U16 [R24.64], R5 ;  /* 0x0000000518004986 */ /* 0x0083e2000c101504 */
[C---:B------:R-:W-:Y:S02]  /*9610*/  IADD3 R4, R3.reuse, c[0x0][0x198], RZ ;  /* 0x0000660003047a10 */ /* 0x040fe40007ffe0ff */
[----:B------:R-:W-:Y:S02]  /*9620*/  ISETP.LT.AND P4, PT, R8, c[0x0][0x17c], !P0 ;  /* 0x00005f0008007a0c */ /* 0x000fe40004781270 */
[----:B0-----:R-:W-:-:S02]  /*9630*/  LEA R28, P6, R3, R0, 0x1 ;  /* 0x00000000031c7211 */ /* 0x001fc400078c08ff */
[----:B------:R-:W-:Y:S02]  /*9640*/  PRMT R8, R5, 0x7632, R8 ;  /* 0x0000763205087816 */ /* 0x000fe40000000008 */
[----:B------:R-:W-:Y:S02]  /*9650*/  LEA.HI.X.SX32 R29, R3, R2, 0x1, P6 ;  /* 0x00000002031d7211 */ /* 0x000fe400030f0eff */
[----:B-1----:R-:W-:Y:S02]  /*9660*/  IADD3 R5, R21, 0x18, RZ ;  /* 0x0000001815057810 */ /* 0x002fe40007ffe0ff */
[----:B------:R-:W3:Y:S01]  /*9670*/  LDL.LU R21, [R1+0x378] ;  /* 0x0003780001157983 */ /* 0x000ee20000300800 */
[----:B------:R-:W-:-:S03]  /*9680*/  LEA R24, P6, R4, R0, 0x1 ;  /* 0x0000000004187211 */ /* 0x000fc600078c08ff */
[----:B------:R0:W-:Y:S04]  /*9690*/  @P3 STG.E.U16 [R28.64], R8 ;  /* 0x000000081c003986 */ /* 0x0001e8000c101504 */
[----:B0-----:R-:W5:Y:S01]  /*96a0*/  LDL R29, [R1+0x310] ;  /* 0x00031000011d7983 */ /* 0x001f620000100800 */
[C---:B------:R-:W-:Y:S02]  /*96b0*/  IADD3 R3, R4.reuse, c[0x0][0x198], RZ ;  /* 0x0000660004037a10 */ /* 0x040fe40007ffe0ff */
[----:B------:R-:W-:Y:S02]  /*96c0*/  LEA.HI.X.SX32 R25, R4, R2, 0x1, P6 ;  /* 0x0000000204197211 */ /* 0x000fe400030f0eff */
[----:B------:R-:W-:Y:S02]  /*96d0*/  ISETP.LT.AND P3, PT, R5, c[0x0][0x17c], !P0 ;  /* 0x00005f0005007a0c */ /* 0x000fe40004761270 */
[C---:B------:R-:W-:Y:S01]  /*96e0*/  LEA R4, P6, R3.reuse, R0, 0x1 ;  /* 0x0000000003047211 */ /* 0x040fe200078c08ff */
[----:B------:R0:W-:Y:S01]  /*96f0*/  @P2 STG.E.U16 [R24.64], R13 ;  /* 0x0000000d18002986 */ /* 0x0001e2000c101504 */
[----:B------:R-:W-:-:S02]  /*9700*/  IADD3 R8, R3, c[0x0][0x198], RZ ;  /* 0x0000660003087a10 */ /* 0x000fc40007ffe0ff */
[----:B------:R-:W-:Y:S02]  /*9710*/  PRMT R20, R13, 0x7632, R20 ;  /* 0x000076320d147816 */ /* 0x000fe40000000014 */
[----:B-----5:R-:W-:-:S04]  /*9720*/  IADD3 R5, R29, 0x19, RZ ;  /* 0x000000191d057810 */ /* 0x020fc80007ffe0ff */
[----:B------:R-:W-:Y:S02]  /*9730*/  ISETP.LT.AND P2, PT, R5, c[0x0][0x17c], !P0 ;  /* 0x00005f0005007a0c */ /* 0x000fe40004741270 */
[----:B------:R-:W-:Y:S02]  /*9740*/  LEA.HI.X.SX32 R5, R3, R2, 0x1, P6 ;  /* 0x0000000203057211 */ /* 0x000fe400030f0eff */
[C---:B------:R-:W-:Y:S02]  /*9750*/  LEA R12, P6, R8.reuse, R0, 0x1 ;  /* 0x00000000080c7211 */ /* 0x040fe400078c08ff */
[C---:B------:R-:W-:Y:S01]  /*9760*/  IADD3 R3, R8.reuse, c[0x0][0x198], RZ ;  /* 0x0000660008037a10 */ /* 0x040fe20007ffe0ff */
[----:B------:R1:W-:Y:S01]  /*9770*/  @P1 STG.E.U16 [R4.64], R20 ;  /* 0x0000001404001986 */ /* 0x0003e2000c101504 */
[----:B0-----:R-:W-:Y:S02]  /*9780*/  LEA.HI.X.SX32 R13, R8, R2, 0x1, P6 ;  /* 0x00000002080d7211 */ /* 0x001fe400030f0eff */
[----:B------:R-:W-:-:S03]  /*9790*/  IADD3 R8, R3, c[0x0][0x198], RZ ;  /* 0x0000660003087a10 */ /* 0x000fc60007ffe0ff */
[----:B------:R0:W-:Y:S01]  /*97a0*/  @P5 STG.E.U16 [R12.64], R17 ;  /* 0x000000110c005986 */ /* 0x0001e2000c101504 */
[----:B-1----:R-:W-:Y:S02]  /*97b0*/  IADD3 R5, R29, 0x1b, RZ ;  /* 0x0000001b1d057810 */ /* 0x002fe40007ffe0ff */
[----:B------:R-:W-:Y:S02]  /*97c0*/  LEA R4, P6, R3, R0, 0x1 ;  /* 0x0000000003047211 */ /* 0x000fe400078c08ff */
[----:B------:R-:W-:Y:S02]  /*97d0*/  ISETP.LT.AND P5, PT, R5, c[0x0][0x17c], !P0 ;  /* 0x00005f0005007a0c */ /* 0x000fe400047a1270 */
[----:B------:R-:W-:Y:S02]  /*97e0*/  LEA.HI.X.SX32 R5, R3, R2, 0x1, P6 ;  /* 0x0000000203057211 */ /* 0x000fe400030f0eff */
[----:B0-----:R-:W-:Y:S02]  /*97f0*/  PRMT R17, R17, 0x7632, R17 ;  /* 0x0000763211117816 */ /* 0x001fe40000000011 */
[----:B------:R-:W-:-:S02]  /*9800*/  LEA R12, P6, R8, R0, 0x1 ;  /* 0x00000000080c7211 */ /* 0x000fc400078c08ff */
[C---:B------:R-:W-:Y:S01]  /*9810*/  IADD3 R3, R8.reuse, c[0x0][0x198], RZ ;  /* 0x0000660008037a10 */ /* 0x040fe20007ffe0ff */
[----:B------:R0:W-:Y:S01]  /*9820*/  @P4 STG.E.U16 [R4.64], R17 ;  /* 0x0000001104004986 */ /* 0x0001e2000c101504 */
[----:B------:R-:W-:Y:S02]  /*9830*/  IADD3 R16, R29, 0x1a, RZ ;  /* 0x0000001a1d107810 */ /* 0x000fe40007ffe0ff */
[----:B------:R-:W-:Y:S02]  /*9840*/  LEA.HI.X.SX32 R13, R8, R2, 0x1, P6 ;  /* 0x00000002080d7211 */ /* 0x000fe400030f0eff */
[----:B------:R-:W-:Y:S02]  /*9850*/  ISETP.LT.AND P1, PT, R16, c[0x0][0x17c], !P0 ;  /* 0x00005f0010007a0c */ /* 0x000fe40004721270 */
[----:B------:R-:W-:Y:S01]  /*9860*/  IADD3 R8, R3, c[0x0][0x198], RZ ;  /* 0x0000660003087a10 */ /* 0x000fe20007ffe0ff */
[----:B---3--:R1:W-:Y:S01]  /*9870*/  @P3 STG.E.U16 [R12.64], R21 ;  /* 0x000000150c003986 */ /* 0x0083e2000c101504 */
[----:B0-----:R-:W-:-:S02]  /*9880*/  IADD3 R5, R29, 0x1d, RZ ;  /* 0x0000001d1d057810 */ /* 0x001fc40007ffe0ff */
[----:B------:R-:W-:Y:S02]  /*9890*/  LEA R4, P6, R3, R0, 0x1 ;  /* 0x0000000003047211 */ /* 0x000fe400078c08ff */
[----:B------:R-:W-:Y:S02]  /*98a0*/  ISETP.LT.AND P3, PT, R5, c[0x0][0x17c], !P0 ;  /* 0x00005f0005007a0c */ /* 0x000fe40004761270 */
[----:B------:R-:W-:Y:S02]  /*98b0*/  LEA.HI.X.SX32 R5, R3, R2, 0x1, P6 ;  /* 0x0000000203057211 */ /* 0x000fe400030f0eff */
[C---:B-1----:R-:W-:Y:S02]  /*98c0*/  LEA R12, P6, R8.reuse, R0, 0x1 ;  /* 0x00000000080c7211 */ /* 0x042fe400078c08ff */
[----:B------:R-:W-:Y:S02]  /*98d0*/  PRMT R21, R21, 0x7632, R21 ;  /* 0x0000763215157816 */ /* 0x000fe40000000015 */
[----:B------:R-:W-:-:S02]  /*98e0*/  LEA.HI.X.SX32 R13, R8, R2, 0x1, P6 ;  /* 0x00000002080d7211 */ /* 0x000fc400030f0eff */
[----:B------:R-:W-:Y:S01]  /*98f0*/  IADD3 R3, R8, c[0x0][0x198], RZ ;  /* 0x0000660008037a10 */ /* 0x000fe20007ffe0ff */
[----:B------:R0:W-:Y:S01]  /*9900*/  @P2 STG.E.U16 [R4.64], R21 ;  /* 0x0000001504002986 */ /* 0x0001e2000c101504 */
[----:B------:R-:W-:-:S03]  /*9910*/  IADD3 R16, R29, 0x1c, RZ ;  /* 0x0000001c1d107810 */ /* 0x000fc60007ffe0ff */
[----:B------:R1:W-:Y:S01]  /*9920*/  @P1 STG.E.U16 [R12.64], R9 ;  /* 0x000000090c001986 */ /* 0x0003e2000c101504 */
[----:B------:R-:W-:Y:S02]  /*9930*/  ISETP.LT.AND P4, PT, R16, c[0x0][0x17c], !P0 ;  /* 0x00005f0010007a0c */ /* 0x000fe40004781270 */
[----:B0-----:R-:W-:Y:S02]  /*9940*/  IADD3 R5, R29, 0x1f, RZ ;  /* 0x0000001f1d057810 */ /* 0x001fe40007ffe0ff */
[C---:B------:R-:W-:Y:S02]  /*9950*/  LEA R4, P6, R3.reuse, R0, 0x1 ;  /* 0x0000000003047211 */ /* 0x040fe400078c08ff */
[----:B-1----:R-:W-:Y:S02]  /*9960*/  IADD3 R12, R3, c[0x0][0x198], RZ ;  /* 0x00006600030c7a10 */ /* 0x002fe40007ffe0ff */
[----:B------:R-:W-:Y:S02]  /*9970*/  ISETP.LT.AND P1, PT, R5, c[0x0][0x17c], !P0 ;  /* 0x00005f0005007a0c */ /* 0x000fe40004721270 */
[----:B------:R-:W-:-:S02]  /*9980*/  LEA.HI.X.SX32 R5, R3, R2, 0x1, P6 ;  /* 0x0000000203057211 */ /* 0x000fc400030f0eff */
[C---:B------:R-:W-:Y:S02]  /*9990*/  LEA R8, P6, R12.reuse, R0, 0x1 ;  /* 0x000000000c087211 */ /* 0x040fe400078c08ff */
[----:B------:R-:W-:Y:S02]  /*99a0*/  PRMT R13, R9, 0x7632, R13 ;  /* 0x00007632090d7816 */ /* 0x000fe4000000000d */
[C---:B------:R-:W-:Y:S02]  /*99b0*/  LEA.HI.X.SX32 R9, R12.reuse, R2, 0x1, P6 ;  /* 0x000000020c097211 */ /* 0x040fe400030f0eff */
[----:B------:R-:W-:Y:S01]  /*99c0*/  IADD3 R3, R12, c[0x0][0x198], RZ ;  /* 0x000066000c037a10 */ /* 0x000fe20007ffe0ff */
[----:B------:R-:W-:Y:S01]  /*99d0*/  @P5 STG.E.U16 [R4.64], R13 ;  /* 0x0000000d04005986 */ /* 0x000fe2000c101504 */
[----:B------:R-:W-:-:S03]  /*99e0*/  PRMT R12, R26, 0x7632, R12 ;  /* 0x000076321a0c7816 */ /* 0x000fc6000000000c */
[----:B------:R0:W-:Y:S04]  /*99f0*/  @P4 STG.E.U16 [R8.64], R26 ;  /* 0x0000001a08004986 */ /* 0x0001e8000c101504 */
[----:B0-----:R-:W3:Y:S01]  /*9a00*/  LDL.LU R26, [R1+0x374] ;  /* 0x00037400011a7983 */ /* 0x001ee20000300800 */
[C---:B------:R-:W-:Y:S02]  /*9a10*/  IADD3 R16, R29.reuse, 0x1e, RZ ;  /* 0x0000001e1d107810 */ /* 0x040fe40007ffe0ff */
[----:B------:R-:W-:Y:S02]  /*9a20*/  IADD3 R5, R29, 0x21, RZ ;  /* 0x000000211d057810 */ /* 0x000fe40007ffe0ff */
[----:B------:R-:W-:Y:S02]  /*9a30*/  LEA R4, P6, R3, R0, 0x1 ;  /* 0x0000000003047211 */ /* 0x000fe400078c08ff */
[----:B------:R-:W-:-:S02]  /*9a40*/  ISETP.LT.AND P2, PT, R16, c[0x0][0x17c], !P0 ;  /* 0x00005f0010007a0c */ /* 0x000fc40004741270 */
[----:B------:R-:W-:Y:S02]  /*9a50*/  IADD3 R9, R3, c[0x0][0x198], RZ ;  /* 0x0000660003097a10 */ /* 0x000fe40007ffe0ff */
[----:B------:R-:W-:Y:S02]  /*9a60*/  ISETP.LT.AND P4, PT, R5, c[0x0][0x17c], !P0 ;  /* 0x00005f0005007a0c */ /* 0x000fe40004781270 */
[----:B------:R-:W-:Y:S02]  /*9a70*/  LEA.HI.X.SX32 R5, R3, R2, 0x1, P6 ;  /* 0x0000000203057211 */ /* 0x000fe400030f0eff */
[C---:B------:R-:W-:Y:S02]  /*9a80*/  LEA R8, P6, R9.reuse, R0, 0x1 ;  /* 0x0000000009087211 */ /* 0x040fe400078c08ff */
[C---:B------:R-:W-:Y:S02]  /*9a90*/  IADD3 R3, R9.reuse, c[0x0][0x198], RZ ;  /* 0x0000660009037a10 */ /* 0x040fe40007ffe0ff */
[----:B------:R-:W-:Y:S01]  /*9aa0*/  LEA.HI.X.SX32 R9, R9, R2, 0x1, P6 ;  /* 0x0000000209097211 */ /* 0x000fe200030f0eff */
[----:B------:R0:W-:Y:S04]  /*9ab0*/  @P3 STG.E.U16 [R4.64], R12 ;  /* 0x0000000c04003986 */ /* 0x0001e8000c101504 */
[----:B------:R1:W-:Y:S01]  /*9ac0*/  @P2 STG.E.U16 [R8.64], R22 ;  /* 0x0000001608002986 */ /* 0x0003e2000c101504 */
[----:B0-----:R-:W-:-:S03]  /*9ad0*/  PRMT R12, R22, 0x7632, R12 ;  /* 0x00007632160c7816 */ /* 0x001fc6000000000c */
[----:B-1----:R-:W5:Y:S01]  /*9ae0*/  LDL.LU R22, [R1+0x370] ;  /* 0x0003700001167983 */ /* 0x002f620000300800 */
[C---:B------:R-:W-:Y:S02]  /*9af0*/  IADD3 R16, R29.reuse, 0x20, RZ ;  /* 0x000000201d107810 */ /* 0x040fe40007ffe0ff */
[----:B------:R-:W-:Y:S02]  /*9b00*/  IADD3 R5, R29, 0x23, RZ ;  /* 0x000000231d057810 */ /* 0x000fe40007ffe0ff */
[C---:B------:R-:W-:Y:S02]  /*9b10*/  LEA R4, P6, R3.reuse, R0, 0x1 ;  /* 0x0000000003047211 */ /* 0x040fe400078c08ff */
[----:B------:R-:W-:Y:S02]  /*9b20*/  ISETP.LT.AND P5, PT, R16, c[0x0][0x17c], !P0 ;  /* 0x00005f0010007a0c */ /* 0x000fe400047a1270 */
[----:B------:R-:W-:Y:S02]  /*9b30*/  IADD3 R9, R3, c[0x0][0x198], RZ ;  /* 0x0000660003097a10 */ /* 0x000fe40007ffe0ff */
[----:B------:R-:W-:-:S02]  /*9b40*/  ISETP.LT.AND P2, PT, R5, c[0x0][0x17c], !P0 ;  /* 0x00005f0005007a0c */ /* 0x000fc40004741270 */
[----:B------:R-:W-:Y:S02]  /*9b50*/  LEA.HI.X.SX32 R5, R3, R2, 0x1, P6 ;  /* 0x0000000203057211 */ /* 0x000fe400030f0eff */
[C---:B------:R-:W-:Y:S02]  /*9b60*/  LEA R8, P6, R9.reuse, R0, 0x1 ;  /* 0x0000000009087211 */ /* 0x040fe400078c08ff */
[C---:B------:R-:W-:Y:S02]  /*9b70*/  IADD3 R3, R9.reuse, c[0x0][0x198], RZ ;  /* 0x0000660009037a10 */ /* 0x040fe40007ffe0ff */
[----:B------:R-:W-:Y:S01]  /*9b80*/  LEA.HI.X.SX32 R9, R9, R2, 0x1, P6 ;  /* 0x0000000209097211 */ /* 0x000fe200030f0eff */
[----:B------:R0:W-:Y:S01]  /*9b90*/  @P1 STG.E.U16 [R4.64], R12 ;  /* 0x0000000c04001986 */ /* 0x0001e2000c101504 */
[----:B------:R-:W-:-:S04]  /*9ba0*/  IADD3 R13, R29, 0x22, RZ ;  /* 0x000000221d0d7810 */ /* 0x000fc80007ffe0ff */
[----:B------:R-:W-:Y:S02]  /*9bb0*/  ISETP.LT.AND P3, PT, R13, c[0x0][0x17c], !P0 ;  /* 0x00005f000d007a0c */ /* 0x000fe40004761270 */
[----:B0-----:R-:W-:Y:S02]  /*9bc0*/  IADD3 R5, R29, 0x25, RZ ;  /* 0x000000251d057810 */ /* 0x001fe40007ffe0ff */
[----:B------:R-:W-:Y:S02]  /*9bd0*/  LEA R4, P6, R3, R0, 0x1 ;  /* 0x0000000003047211 */ /* 0x000fe400078c08ff */
[C---:B------:R-:W-:Y:S02]  /*9be0*/  IADD3 R13, R29.reuse, 0x24, RZ ;  /* 0x000000241d0d7810 */ /* 0x040fe40007ffe0ff */
[----:B------:R-:W-:Y:S02]  /*9bf0*/  IADD3 R12, R29, 0x26, RZ ;  /* 0x000000261d0c7810 */ /* 0x000fe40007ffe0ff */
[----:B------:R-:W-:-:S02]  /*9c00*/  ISETP.LT.AND P1, PT, R13, c[0x0][0x17c], !P0 ;  /* 0x00005f000d007a0c */ /* 0x000fc40004721270 */
[----:B----4-:R-:W-:Y:S01]  /*9c10*/  PRMT R16, R6, 0x7632, R16 ;  /* 0x0000763206107816 */ /* 0x010fe20000000010 */
[----:B---3--:R0:W-:Y:S01]  /*9c20*/  @P5 STG.E.U16 [R8.64], R26 ;  /* 0x0000001a08005986 */ /* 0x0081e2000c101504 */
[----:B------:R-:W-:Y:S02]  /*9c30*/  ISETP.LT.AND P5, PT, R5, c[0x0][0x17c], !P0 ;  /* 0x00005f0005007a0c */ /* 0x000fe400047a1270 */
[C---:B------:R-:W-:Y:S02]  /*9c40*/  LEA.HI.X.SX32 R5, R3.reuse, R2, 0x1, P6 ;  /* 0x0000000203057211 */ /* 0x040fe400030f0eff */
[----:B0-----:R-:W-:Y:S02]  /*9c50*/  IADD3 R9, R3, c[0x0][0x198], RZ ;  /* 0x0000660003097a10 */ /* 0x001fe40007ffe0ff */
[----:B------:R-:W-:Y:S02]  /*9c60*/  PRMT R26, R26, 0x7632, R26 ;  /* 0x000076321a1a7816 */ /* 0x000fe4000000001a */
[----:B------:R-:W-:-:S02]  /*9c70*/  LEA R8, P6, R9, R0, 0x1 ;  /* 0x0000000009087211 */ /* 0x000fc400078c08ff */
[C---:B------:R-:W-:Y:S01]  /*9c80*/  IADD3 R3, R9.reuse, c[0x0][0x198], RZ ;  /* 0x0000660009037a10 */ /* 0x040fe20007ffe0ff */
[----:B------:R0:W-:Y:S01]  /*9c90*/  @P4 STG.E.U16 [R4.64], R26 ;  /* 0x0000001a04004986 */ /* 0x0001e2000c101504 */
[----:B------:R-:W-:Y:S02]  /*9ca0*/  LEA.HI.X.SX32 R9, R9, R2, 0x1, P6 ;  /* 0x0000000209097211 */ /* 0x000fe400030f0eff */
[----:B------:R-:W-:Y:S02]  /*9cb0*/  IADD3 R13, R3, c[0x0][0x198], RZ ;  /* 0x00006600030d7a10 */ /* 0x000fe40007ffe0ff */
[----:B------:R-:W-:Y:S01]  /*9cc0*/  ISETP.LT.AND P4, PT, R12, c[0x0][0x17c], !P0 ;  /* 0x00005f000c007a0c */ /* 0x000fe20004781270 */
[----:B------:R1:W-:Y:S01]  /*9cd0*/  @P3 STG.E.U16 [R8.64], R6 ;  /* 0x0000000608003986 */ /* 0x0003e2000c101504 */
[----:B------:R-:W-:Y:S02]  /*9ce0*/  IADD3 R12, R29, 0x27, RZ ;  /* 0x000000271d0c7810 */ /* 0x000fe40007ffe0ff */
[----:B0-----:R-:W-:-:S04]  /*9cf0*/  LEA R4, P6, R3, R0, 0x1 ;  /* 0x0000000003047211 */ /* 0x001fc800078c08ff */
[----:B------:R-:W-:Y:S02]  /*9d00*/  LEA.HI.X.SX32 R5, R3, R2, 0x1, P6 ;  /* 0x0000000203057211 */ /* 0x000fe400030f0eff */
[C---:B-1----:R-:W-:Y:S02]  /*9d10*/  LEA R8, P6, R13.reuse, R0, 0x1 ;  /* 0x000000000d087211 */ /* 0x042fe400078c08ff */
[----:B------:R-:W-:Y:S01]  /*9d20*/  IADD3 R3, R13, c[0x0][0x198], RZ ;  /* 0x000066000d037a10 */ /* 0x000fe20007ffe0ff */
[----:B------:R0:W-:Y:S01]  /*9d30*/  @P2 STG.E.U16 [R4.64], R16 ;  /* 0x0000001004002986 */ /* 0x0001e2000c101504 */
[----:B------:R-:W-:Y:S02]  /*9d40*/  ISETP.LT.AND P3, PT, R12, c[0x0][0x17c], !P0 ;  /* 0x00005f000c007a0c */ /* 0x000fe40004761270 */
[----:B------:R-:W-:Y:S02]  /*9d50*/  IADD3 R12, R29, 0x28, RZ ;  /* 0x000000281d0c7810 */ /* 0x000fe40007ffe0ff */
[----:B------:R-:W-:-:S02]  /*9d60*/  LEA.HI.X.SX32 R9, R13, R2, 0x1, P6 ;  /* 0x000000020d097211 */ /* 0x000fc400030f0eff */
[C---:B------:R-:W-:Y:S02]  /*9d70*/  IADD3 R13, R3.reuse, c[0x0][0x198], RZ ;  /* 0x00006600030d7a10 */ /* 0x040fe40007ffe0ff */
[----:B------:R-:W-:Y:S02]  /*9d80*/  ISETP.LT.AND P2, PT, R12, c[0x0][0x17c], !P0 ;  /* 0x00005f000c007a0c */ /* 0x000fe40004741270 */
[----:B0-----:R-:W-:Y:S01]  /*9d90*/  LEA R4, P6, R3, R0, 0x1 ;  /* 0x0000000003047211 */ /* 0x001fe200078c08ff */
[----:B------:R0:W-:Y:S01]  /*9da0*/  @P1 STG.E.U16 [R8.64], R14 ;  /* 0x0000000e08001986 */ /* 0x0001e2000c101504 */
[----:B------:R-:W-:Y:S02]  /*9db0*/  IADD3 R6, R29, 0x29, RZ ;  /* 0x000000291d067810 */ /* 0x000fe40007ffe0ff */
[----:B------:R-:W-:Y:S02]  /*9dc0*/  LEA.HI.X.SX32 R5, R3, R2, 0x1, P6 ;  /* 0x0000000203057211 */ /* 0x000fe400030f0eff */
[----:B------:R-:W-:-:S02]  /*9dd0*/  PRMT R12, R14, 0x7632, R12 ;  /* 0x000076320e0c7816 */ /* 0x000fc4000000000c */
[C---:B------:R-:W-:Y:S02]  /*9de0*/  IADD3 R3, R13.reuse, c[0x0][0x198], RZ ;  /* 0x000066000d037a10 */ /* 0x040fe40007ffe0ff */
[----:B------:R-:W-:Y:S02]  /*9df0*/  ISETP.LT.AND P1, PT, R6, c[0x0][0x17c], !P0 ;  /* 0x00005f0006007a0c */ /* 0x000fe40004721270 */
[----:B0-----:R-:W-:Y:S01]  /*9e00*/  LEA R8, P6, R13, R0, 0x1 ;  /* 0x000000000d087211 */ /* 0x001fe200078c08ff */
[----:B------:R0:W-:Y:S01]  /*9e10*/  @P5 STG.E.U16 [R4.64], R12 ;  /* 0x0000000c04005986 */ /* 0x0001e2000c101504 */
[----:B------:R-:W-:Y:S02]  /*9e20*/  IADD3 R6, R29, 0x2a, RZ ;  /* 0x0000002a1d067810 */ /* 0x000fe40007ffe0ff */
[----:B------:R-:W-:Y:S02]  /*9e30*/  LEA.HI.X.SX32 R9, R13, R2, 0x1, P6 ;  /* 0x000000020d097211 */ /* 0x000fe400030f0eff */
[----:B------:R-:W-:-:S02]  /*9e40*/  IADD3 R13, R3, c[0x0][0x198], RZ ;  /* 0x00006600030d7a10 */ /* 0x000fc40007ffe0ff */
[----:B------:R-:W-:Y:S01]  /*9e50*/  ISETP.LT.AND P5, PT, R6, c[0x0][0x17c], !P0 ;  /* 0x00005f0006007a0c */ /* 0x000fe200047a1270 */
[----:B------:R1:W-:Y:S01]  /*9e60*/  @P4 STG.E.U16 [R8.64], R18 ;  /* 0x0000001208004986 */ /* 0x0003e2000c101504 */
[----:B------:R-:W-:Y:S02]  /*9e70*/  IADD3 R6, R29, 0x2b, RZ ;  /* 0x0000002b1d067810 */ /* 0x000fe40007ffe0ff */
[C---:B0-----:R-:W-:Y:S02]  /*9e80*/  LEA R4, P6, R3.reuse, R0, 0x1 ;  /* 0x0000000003047211 */ /* 0x041fe400078c08ff */
[----:B------:R-:W-:Y:S02]  /*9e90*/  PRMT R14, R18, 0x7632, R14 ;  /* 0x00007632120e7816 */ /* 0x000fe4000000000e */
[----:B------:R-:W-:Y:S02]  /*9ea0*/  LEA.HI.X.SX32 R5, R3, R2, 0x1, P6 ;  /* 0x0000000203057211 */ /* 0x000fe400030f0eff */
[----:B------:R-:W-:-:S02]  /*9eb0*/  IADD3 R3, R13, c[0x0][0x198], RZ ;  /* 0x000066000d037a10 */ /* 0x000fc40007ffe0ff */
[----:B-1----:R-:W-:Y:S02]  /*9ec0*/  LEA R8, P6, R13, R0, 0x1 ;  /* 0x000000000d087211 */ /* 0x002fe400078c08ff */
[----:B------:R-:W-:Y:S01]  /*9ed0*/  ISETP.LT.AND P4, PT, R6, c[0x0][0x17c], !P0 ;  /* 0x00005f0006007a0c */ /* 0x000fe20004781270 */
[----:B------:R0:W-:Y:S01]  /*9ee0*/  @P3 STG.E.U16 [R4.64], R14 ;  /* 0x0000000e04003986 */ /* 0x0001e2000c101504 */
[----:B------:R-:W-:Y:S02]  /*9ef0*/  IADD3 R6, R29, 0x2c, RZ ;  /* 0x0000002c1d067810 */ /* 0x000fe40007ffe0ff */
[----:B------:R-:W-:Y:S02]  /*9f00*/  LEA.HI.X.SX32 R9, R13, R2, 0x1, P6 ;  /* 0x000000020d097211 */ /* 0x000fe400030f0eff */
[----:B------:R-:W-:Y:S02]  /*9f10*/  IADD3 R13, R3, c[0x0][0x198], RZ ;  /* 0x00006600030d7a10 */ /* 0x000fe40007ffe0ff */
[----:B------:R-:W-:Y:S01]  /*9f20*/  ISETP.LT.AND P3, PT, R6, c[0x0][0x17c], !P0 ;  /* 0x00005f0006007a0c */ /* 0x000fe20004761270 */
[----:B-----5:R1:W-:Y:S01]  /*9f30*/  @P2 STG.E.U16 [R8.64], R22 ;  /* 0x0000001608002986 */ /* 0x0203e2000c101504 */
[----:B------:R-:W-:-:S02]  /*9f40*/  IADD3 R6, R29, 0x2d, RZ ;  /* 0x0000002d1d067810 */ /* 0x000fc40007ffe0ff */
[C---:B0-----:R-:W-:Y:S02]  /*9f50*/  LEA R4, P6, R3.reuse, R0, 0x1 ;  /* 0x0000000003047211 */ /* 0x041fe400078c08ff */
[----:B------:R-:W-:Y:S02]  /*9f60*/  PRMT R12, R22, 0x7632, R12 ;  /* 0x00007632160c7816 */ /* 0x000fe4000000000c */
[----:B------:R-:W-:Y:S02]  /*9f70*/  LEA.HI.X.SX32 R5, R3, R2, 0x1, P6 ;  /* 0x0000000203057211 */ /* 0x000fe400030f0eff */
[C---:B------:R-:W-:Y:S02]  /*9f80*/  IADD3 R3, R13.reuse, c[0x0][0x198], RZ ;  /* 0x000066000d037a10 */ /* 0x040fe40007ffe0ff */
[----:B-1----:R-:W-:Y:S02]  /*9f90*/  LEA R8, P6, R13, R0, 0x1 ;  /* 0x000000000d087211 */ /* 0x002fe400078c08ff */
[----:B------:R-:W-:Y:S01]  /*9fa0*/  ISETP.LT.AND P2, PT, R6, c[0x0][0x17c], !P0 ;  /* 0x00005f0006007a0c */ /* 0x000fe20004741270 */
[----:B------:R0:W-:Y:S01]  /*9fb0*/  @P1 STG.E.U16 [R4.64], R12 ;  /* 0x0000000c04001986 */ /* 0x0001e2000c101504 */
[----:B------:R-:W-:-:S02]  /*9fc0*/  IADD3 R6, R29, 0x2e, RZ ;  /* 0x0000002e1d067810 */ /* 0x000fc40007ffe0ff */
[----:B------:R-:W-:Y:S02]  /*9fd0*/  LEA.HI.X.SX32 R9, R13, R2, 0x1, P6 ;  /* 0x000000020d097211 */ /* 0x000fe400030f0eff */
[----:B------:R-:W-:Y:S02]  /*9fe0*/  IADD3 R13, R3, c[0x0][0x198], RZ ;  /* 0x00006600030d7a10 */ /* 0x000fe40007ffe0ff */
[----:B------:R-:W-:Y:S01]  /*9ff0*/  ISETP.LT.AND P1, PT, R6, c[0x0][0x17c], !P0 ;  /* 0x00005f0006007a0c */ /* 0x000fe20004721270 */
[----:B--2---:R1:W-:Y:S01]  /*a000*/  @P5 STG.E.U16 [R8.64], R10 ;  /* 0x0000000a08005986 */ /* 0x0043e2000c101504 */
[----:B------:R-:W-:Y:S02]  /*a010*/  IADD3 R6, R29, 0x2f, RZ ;  /* 0x0000002f1d067810 */ /* 0x000fe40007ffe0ff */
[----:B0-----:R-:W-:-:S04]  /*a020*/  LEA R4, P6, R3, R0, 0x1 ;  /* 0x0000000003047211 */ /* 0x001fc800078c08ff */
[----:B------:R-:W-:Y:S02]  /*a030*/  LEA.HI.X.SX32 R5, R3, R2, 0x1, P6 ;  /* 0x0000000203057211 */ /* 0x000fe400030f0eff */
[----:B------:R-:W-:Y:S02]  /*a040*/  ISETP.LT.AND P5, PT, R6, c[0x0][0x17c], !P0 ;  /* 0x00005f0006007a0c */ /* 0x000fe400047a1270 */
[C---:B-1----:R-:W-:Y:S02]  /*a050*/  LEA R8, P6, R13.reuse, R0, 0x1 ;  /* 0x000000000d087211 */ /* 0x042fe400078c08ff */
[----:B------:R-:W-:Y:S02]  /*a060*/  PRMT R6, R10, 0x7632, R6 ;  /* 0x000076320a067816 */ /* 0x000fe40000000006 */
[----:B------:R-:W-:Y:S02]  /*a070*/  LEA.HI.X.SX32 R9, R13, R2, 0x1, P6 ;  /* 0x000000020d097211 */ /* 0x000fe400030f0eff */
[----:B------:R-:W-:Y:S01]  /*a080*/  PRMT R10, R27, 0x7632, R10 ;  /* 0x000076321b0a7816 */ /* 0x000fe2000000000a */
[----:B------:R-:W-:Y:S04]  /*a090*/  @P4 STG.E.U16 [R4.64], R6 ;  /* 0x0000000604004986 */ /* 0x000fe8000c101504 */
[----:B------:R0:W-:Y:S04]  /*a0a0*/  @P3 STG.E.U16 [R8.64], R27 ;  /* 0x0000001b08003986 */ /* 0x0001e8000c101504 */
[----:B0-----:R-:W2:Y:S01]  /*a0b0*/  LDL.LU R27, [R1+0x36c] ;  /* 0x00036c00011b7983 */ /* 0x001ea20000300800 */
[----:B------:R-:W-:-:S04]  /*a0c0*/  IADD3 R17, R13, c[0x0][0x198], RZ ;  /* 0x000066000d117a10 */ /* 0x000fc80007ffe0ff */
[C---:B------:R-:W-:Y:S02]  /*a0d0*/  LEA R4, P6, R17.reuse, R0, 0x1 ;  /* 0x0000000011047211 */ /* 0x040fe400078c08ff */
[C---:B------:R-:W-:Y:S02]  /*a0e0*/  IADD3 R13, R17.reuse, c[0x0][0x198], RZ ;  /* 0x00006600110d7a10 */ /* 0x040fe40007ffe0ff */
[----:B------:R-:W-:Y:S02]  /*a0f0*/  LEA.HI.X.SX32 R5, R17, R2, 0x1, P6 ;  /* 0x0000000211057211 */ /* 0x000fe400030f0eff */
[----:B------:R-:W-:-:S04]  /*a100*/  LEA R8, P6, R13, R0, 0x1 ;  /* 0x000000000d087211 */ /* 0x000fc800078c08ff */
[----:B------:R-:W-:Y:S01]  /*a110*/  LEA.HI.X.SX32 R9, R13, R2, 0x1, P6 ;  /* 0x000000020d097211 */ /* 0x000fe200030f0eff */
[----:B------:R-:W-:Y:S01]  /*a120*/  @P2 STG.E.U16 [R4.64], R10 ;  /* 0x0000000a04002986 */ /* 0x000fe2000c101504 */
[----:B------:R-:W-:-:S03]  /*a130*/  PRMT R6, R23, 0x7632, R6 ;  /* 0x0000763217067816 */ /* 0x000fc60000000006 */
[----:B------:R0:W-:Y:S04]  /*a140*/  @P1 STG.E.U16 [R8.64], R23 ;  /* 0x0000001708001986 */ /* 0x0001e8000c101504 */
[----:B0-----:R-:W3:Y:S01]  /*a150*/  LDL.LU R23, [R1+0x368] ;  /* 0x0003680001177983 */ /* 0x001ee20000300800 */
[----:B------:R-:W-:Y:S02]  /*a160*/  IADD3 R17, R13, c[0x0][0x198], RZ ;  /* 0x000066000d117a10 */ /* 0x000fe40007ffe0ff */
[----:B------:R-:W-:Y:S01]  /*a170*/  IADD3 R3, R29, 0x30, RZ ;  /* 0x000000301d037810 */ /* 0x000fe20007ffe0ff */
[----:B------:R-:W4:Y:S01]  /*a180*/  LDL.LU R28, [R1+0x1c] ;  /* 0x00001c00011c7983 */ /* 0x000f220000300800 */
[----:B------:R-:W-:Y:S02]  /*a190*/  LEA R4, P6, R17, R0, 0x1 ;  /* 0x0000000011047211 */ /* 0x000fe400078c08ff */
[----:B------:R-:W-:-:S02]  /*a1a0*/  ISETP.LT.AND P4, PT, R3, c[0x0][0x17c], !P0 ;  /* 0x00005f0003007a0c */ /* 0x000fc40004781270 */
[----:B------:R-:W-:Y:S02]  /*a1b0*/  IADD3 R13, R17, c[0x0][0x198], RZ ;  /* 0x00006600110d7a10 */ /* 0x000fe40007ffe0ff */
[----:B------:R-:W-:Y:S02]  /*a1c0*/  IADD3 R3, R29, 0x31, RZ ;  /* 0x000000311d037810 */ /* 0x000fe40007ffe0ff */
[----:B------:R-:W-:Y:S02]  /*a1d0*/  LEA.HI.X.SX32 R5, R17, R2, 0x1, P6 ;  /* 0x0000000211057211 */ /* 0x000fe400030f0eff */
[----:B------:R-:W-:Y:S02]  /*a1e0*/  LEA R8, P6, R13, R0, 0x1 ;  /* 0x000000000d087211 */ /* 0x000fe400078c08ff */
[----:B------:R-:W-:Y:S02]  /*a1f0*/  ISETP.LT.AND P3, PT, R3, c[0x0][0x17c], !P0 ;  /* 0x00005f0003007a0c */ /* 0x000fe40004761270 */
[----:B------:R-:W-:-:S02]  /*a200*/  IADD3 R17, R13, c[0x0][0x198], RZ ;  /* 0x000066000d117a10 */ /* 0x000fc40007ffe0ff */
[----:B------:R-:W-:Y:S01]  /*a210*/  IADD3 R3, R29, 0x32, RZ ;  /* 0x000000321d037810 */ /* 0x000fe20007ffe0ff */
[----:B------:R0:W-:Y:S01]  /*a220*/  @P5 STG.E.U16 [R4.64], R6 ;  /* 0x0000000604005986 */ /* 0x0001e2000c101504 */
[----:B------:R-:W-:Y:S02]  /*a230*/  LEA.HI.X.SX32 R9, R13, R2, 0x1, P6 ;  /* 0x000000020d097211 */ /* 0x000fe400030f0eff */
[----:B------:R-:W-:Y:S02]  /*a240*/  ISETP.LT.AND P2, PT, R3, c[0x0][0x17c], !P0 ;  /* 0x00005f0003007a0c */ /* 0x000fe40004741270 */
[----:B------:R-:W-:Y:S02]  /*a250*/  IADD3 R13, R17, c[0x0][0x198], RZ ;  /* 0x00006600110d7a10 */ /* 0x000fe40007ffe0ff */
[----:B------:R-:W-:Y:S02]  /*a260*/  IADD3 R3, R29, 0x33, RZ ;  /* 0x000000331d037810 */ /* 0x000fe40007ffe0ff */
[----:B0-----:R-:W-:-:S02]  /*a270*/  LEA R4, P6, R17, R0, 0x1 ;  /* 0x0000000011047211 */ /* 0x001fc400078c08ff */
[----:B------:R-:W-:Y:S02]  /*a280*/  ISETP.LT.AND P1, PT, R3, c[0x0][0x17c], !P0 ;  /* 0x00005f0003007a0c */ /* 0x000fe40004721270 */
[----:B------:R-:W-:Y:S02]  /*a290*/  LEA.HI.X.SX32 R5, R17, R2, 0x1, P6 ;  /* 0x0000000211057211 */ /* 0x000fe400030f0eff */
[----:B------:R-:W-:Y:S02]  /*a2a0*/  IADD3 R17, R13, c[0x0][0x198], RZ ;  /* 0x000066000d117a10 */ /* 0x000fe40007ffe0ff */
[----:B------:R-:W-:-:S04]  /*a2b0*/  IADD3 R3, R29, 0x34, RZ ;  /* 0x000000341d037810 */ /* 0x000fc80007ffe0ff */
[----:B------:R-:W-:Y:S02]  /*a2c0*/  ISETP.LT.AND P5, PT, R3, c[0x0][0x17c], !P0 ;  /* 0x00005f0003007a0c */ /* 0x000fe400047a1270 */
[----:B------:R-:W-:Y:S02]  /*a2d0*/  IADD3 R3, R29, 0x35, RZ ;  /* 0x000000351d037810 */ /* 0x000fe40007ffe0ff */
[----:B------:R-:W-:Y:S01]  /*a2e0*/  PRMT R12, R7, 0x7632, R12 ;  /* 0x00007632070c7816 */ /* 0x000fe2000000000c */
[----:B--2---:R0:W-:Y:S01]  /*a2f0*/  @P4 STG.E.U16 [R8.64], R27 ;  /* 0x0000001b08004986 */ /* 0x0041e2000c101504 */
[----:B------:R-:W-:-:S05]  /*a300*/  PRMT R10, R27, 0x7632, R10 ;  /* 0x000076321b0a7816 */ /* 0x000fca000000000a */
[----:B------:R1:W-:Y:S01]  /*a310*/  @P3 STG.E.U16 [R4.64], R10 ;  /* 0x0000000a04003986 */ /* 0x0003e2000c101504 */
[----:B0-----:R-:W-:-:S04]  /*a320*/  LEA R8, P6, R13, R0, 0x1 ;  /* 0x000000000d087211 */ /* 0x001fc800078c08ff */
[----:B------:R-:W-:Y:S02]  /*a330*/  LEA.HI.X.SX32 R9, R13, R2, 0x1, P6 ;  /* 0x000000020d097211 */ /* 0x000fe400030f0eff */
[C---:B-1----:R-:W-:Y:S02]  /*a340*/  LEA R4, P6, R17.reuse, R0, 0x1 ;  /* 0x0000000011047211 */ /* 0x042fe400078c08ff */
[C---:B------:R-:W-:Y:S02]  /*a350*/  IADD3 R13, R17.reuse, c[0x0][0x198], RZ ;  /* 0x00006600110d7a10 */ /* 0x040fe40007ffe0ff */
[----:B------:R-:W-:Y:S02]  /*a360*/  LEA.HI.X.SX32 R5, R17, R2, 0x1, P6 ;  /* 0x0000000211057211 */ /* 0x000fe400030f0eff */
[----:B------:R-:W-:Y:S02]  /*a370*/  LEA R6, P6, R13, R0, 0x1 ;  /* 0x000000000d067211 */ /* 0x000fe400078c08ff */
[----:B------:R-:W-:-:S02]  /*a380*/  ISETP.LT.AND P4, PT, R3, c[0x0][0x17c], !P0 ;  /* 0x00005f0003007a0c */ /* 0x000fc40004781270 */
[----:B------:R-:W-:Y:S01]  /*a390*/  IADD3 R17, R13, c[0x0][0x198], RZ ;  /* 0x000066000d117a10 */ /* 0x000fe20007ffe0ff */
[----:B------:R0:W-:Y:S01]  /*a3a0*/  @P2 STG.E.U16 [R8.64], R7 ;  /* 0x0000000708002986 */ /* 0x0001e2000c101504 */
[----:B------:R-:W-:-:S03]  /*a3b0*/  IADD3 R3, R29, 0x36, RZ ;  /* 0x000000361d037810 */ /* 0x000fc60007ffe0ff */
[----:B------:R1:W-:Y:S01]  /*a3c0*/  @P1 STG.E.U16 [R4.64], R12 ;  /* 0x0000000c04001986 */ /* 0x0003e2000c101504 */
[----:B------:R-:W-:Y:S02]  /*a3d0*/  ISETP.LT.AND P3, PT, R3, c[0x0][0x17c], !P0 ;  /* 0x00005f0003007a0c */ /* 0x000fe40004761270 */
[----:B0-----:R-:W-:Y:S02]  /*a3e0*/  LEA.HI.X.SX32 R7, R13, R2, 0x1, P6 ;  /* 0x000000020d077211 */ /* 0x001fe400030f0eff */
[C---:B------:R-:W-:Y:S02]  /*a3f0*/  IADD3 R9, R17.reuse, c[0x0][0x198], RZ ;  /* 0x0000660011097a10 */ /* 0x040fe40007ffe0ff */
[C---:B-1----:R-:W-:Y:S01]  /*a400*/  LEA R4, P6, R17.reuse, R0, 0x1 ;  /* 0x0000000011047211 */ /* 0x042fe200078c08ff */
[----:B------:R0:W-:Y:S03]  /*a410*/  @P5 STG.E.U16 [R6.64], R15 ;  /* 0x0000000f06005986 */ /* 0x0001e6000c101504 */
[----:B------:R-:W-:-:S02]  /*a420*/  LEA.HI.X.SX32 R5, R17, R2, 0x1, P6 ;  /* 0x0000000211057211 */ /* 0x000fc400030f0eff */
[C---:B------:R-:W-:Y:S02]  /*a430*/  LEA R8, P6, R9.reuse, R0, 0x1 ;  /* 0x0000000009087211 */ /* 0x040fe400078c08ff */
[C---:B------:R-:W-:Y:S02]  /*a440*/  IADD3 R13, R9.reuse, c[0x0][0x198], RZ ;  /* 0x00006600090d7a10 */ /* 0x040fe40007ffe0ff */
[----:B------:R-:W-:Y:S02]  /*a450*/  LEA.HI.X.SX32 R9, R9, R2, 0x1, P6 ;  /* 0x0000000209097211 */ /* 0x000fe400030f0eff */
[----:B0-----:R-:W-:Y:S02]  /*a460*/  PRMT R7, R15, 0x7632, R7 ;  /* 0x000076320f077816 */ /* 0x001fe40000000007 */
[----:B------:R-:W-:-:S03]  /*a470*/  PRMT R10, R19, 0x7632, R10 ;  /* 0x00007632130a7816 */ /* 0x000fc6000000000a */
[----:B------:R-:W-:Y:S04]  /*a480*/  @P4 STG.E.U16 [R4.64], R7 ;  /* 0x0000000704004986 */ /* 0x000fe8000c101504 */
[----:B------:R0:W-:Y:S04]  /*a490*/  @P3 STG.E.U16 [R8.64], R19 ;  /* 0x0000001308003986 */ /* 0x0001e8000c101504 */
[----:B0-----:R-:W0:Y:S02]  /*a4a0*/  S2R R19, SR_TID.X ;  /* 0x0000000000137919 */ /* 0x001e240000002100 */
[C---:B0-----:R-:W-:Y:S01]  /*a4b0*/  IMAD.SHL.U32 R20, R19.reuse, 0x2000, RZ ;  /* 0x0000200013147824 */ /* 0x041fe200078e00ff */
[----:B------:R-:W-:-:S04]  /*a4c0*/  LOP3.LUT R18, R19, 0x1ff, RZ, 0xc0, !PT ;  /* 0x000001ff13127812 */ /* 0x000fc800078ec0ff */
[----:B------:R-:W-:-:S05]  /*a4d0*/  LOP3.LUT R20, R20, 0xc000, RZ, 0xc0, !PT ;  /* 0x0000c00014147812 */ /* 0x000fca00078ec0ff */
[----:B------:R-:W-:-:S05]  /*a4e0*/  IMAD R20, R18, 0x10, R20 ;  /* 0x0000001012147824 */ /* 0x000fca00078e0214 */
[----:B------:R-:W0:Y:S01]  /*a4f0*/  LDS.128 R24, [R20] ;  /* 0x0000000014187984 */ /* 0x000e220000000c00 */
[----:B------:R-:W-:Y:S01]  /*a500*/  IADD3 R3, R29, 0x37, RZ ;  /* 0x000000371d037810 */ /* 0x000fe20007ffe0ff */
[----:B------:R-:W-:-:S03]  /*a510*/  IMAD.SHL.U32 R22, R19, 0x2000, RZ ;  /* 0x0000200013167824 */ /* 0x000fc600078e00ff */
[----:B------:R-:W-:Y:S02]  /*a520*/  ISETP.LT.AND P2, PT, R3, c[0x0][0x17c], !P0 ;  /* 0x00005f0003007a0c */ /* 0x000fe40004741270 */
[----:B------:R-:W-:Y:S02]  /*a530*/  IADD3 R3, R29, 0x38, RZ ;  /* 0x000000381d037810 */ /* 0x000fe40007ffe0ff */
[----:B------:R-:W-:Y:S02]  /*a540*/  LEA R6, P6, R13, R0, 0x1 ;  /* 0x000000000d067211 */ /* 0x000fe400078c08ff */
[----:B------:R-:W-:Y:S02]  /*a550*/  LOP3.LUT R22, R22, 0xc000, RZ, 0xc0, !PT ;  /* 0x0000c00016167812 */ /* 0x000fe400078ec0ff */
[----:B------:R-:W-:Y:S02]  /*a560*/  ISETP.LT.AND P1, PT, R3, c[0x0][0x17c], !P0 ;  /* 0x00005f0003007a0c */ /* 0x000fe40004721270 */
[C---:B------:R-:W-:Y:S01]  /*a570*/  IADD3 R15, R13.reuse, c[0x0][0x198], RZ ;  /* 0x000066000d0f7a10 */ /* 0x040fe20007ffe0ff */
[----:B------:R-:W-:Y:S01]  /*a580*/  IMAD R22, R18, 0x10, R22 ;  /* 0x0000001012167824 */ /* 0x000fe200078e0216 */
[----:B------:R-:W-:-:S02]  /*a590*/  LEA.HI.X.SX32 R7, R13, R2, 0x1, P6 ;  /* 0x000000020d077211 */ /* 0x000fc400030f0eff */
[C---:B------:R-:W-:Y:S02]  /*a5a0*/  LEA R14, P6, R15.reuse, R0, 0x1 ;  /* 0x000000000f0e7211 */ /* 0x040fe400078c08ff */
[C---:B------:R-:W-:Y:S02]  /*a5b0*/  IADD3 R5, R15.reuse, c[0x0][0x198], RZ ;  /* 0x000066000f057a10 */ /* 0x040fe40007ffe0ff */
[----:B------:R-:W-:Y:S01]  /*a5c0*/  LEA.HI.X.SX32 R15, R15, R2, 0x1, P6 ;  /* 0x000000020f0f7211 */ /* 0x000fe200030f0eff */
[----:B------:R1:W-:Y:S01]  /*a5d0*/  @P2 STG.E.U16 [R6.64], R10 ;  /* 0x0000000a06002986 */ /* 0x0003e2000c101504 */
[----:B------:R-:W-:-:S03]  /*a5e0*/  LOP3.LUT R22, R22, 0x20, RZ, 0x3c, !PT ;  /* 0x0000002016167812 */ /* 0x000fc600078e3cff */
[----:B---3--:R2:W-:Y:S01]  /*a5f0*/  @P1 STG.E.U16 [R14.64], R23 ;  /* 0x000000170e001986 */ /* 0x0085e2000c101504 */
[----:B------:R-:W-:-:S03]  /*a600*/  PRMT R16, R23, 0x7632, R16 ;  /* 0x0000763217107816 */ /* 0x000fc60000000010 */
[----:B-1----:R-:W3:Y:S04]  /*a610*/  LDL.LU R10, [R1+0x6c] ;  /* 0x00006c00010a7983 */ /* 0x002ee80000300800 */
[----:B0-----:R-:W-:Y:S01]  /*a620*/  STL [R1+0x24], R25 ;  /* 0x0000241901007387 */ /* 0x001fe20000100800 */
[----:B--2---:R-:W-:-:S03]  /*a630*/  IMAD.MOV.U32 R14, RZ, RZ, R24 ;  /* 0x000000ffff0e7224 */ /* 0x004fc600078e0018 */
[----:B------:R-:W-:Y:S04]  /*a640*/  STL.64 [R1+0x28], R26 ;  /* 0x0000281a01007387 */ /* 0x000fe80000100a00 */
[----:B------:R-:W-:Y:S04]  /*a650*/  STL [R1+0x364], R22 ;  /* 0x0003641601007387 */ /* 0x000fe80000100800 */
[----:B------:R-:W0:Y:S04]  /*a660*/  LDS.128 R24, [R22] ;  /* 0x0000000016187984 */ /* 0x000e280000000c00 */
[----:B------:R-:W-:Y:S04]  /*a670*/  STL [R1+0x360], R21 ;  /* 0x0003601501007387 */ /* 0x000fe80000100800 */
[----:B------:R-:W1:Y:S04]  /*a680*/  LDS.128 R20, [R20+0x2000] ;  /* 0x0020000014147984 */ /* 0x000e680000000c00 */
[----:B0-----:R-:W-:Y:S04]  /*a690*/  STL.64 [R1+0x358], R26 ;  /* 0x0003581a01007387 */ /* 0x001fe80000100a00 */
[----:B-1----:R-:W-:Y:S04]  /*a6a0*/  STL [R1+0x4], R21 ;  /* 0x0000041501007387 */ /* 0x002fe80000100800 */
[----:B------:R0:W-:Y:S04]  /*a6b0*/  STL.64 [R1+0x8], R22 ;  /* 0x0000081601007387 */ /* 0x0001e80000100a00 */
[----:B0-----:R-:W2:Y:S04]  /*a6c0*/  LDL.LU R22, [R1+0x364] ;  /* 0x0003640001167983 */ /* 0x001ea80000300800 */
[----:B------:R-:W5:Y:S01]  /*a6d0*/  LDL.LU R21, [R1+0x360] ;  /* 0x0003600001157983 */ /* 0x000f620000300800 */
[----:B------:R-:W-:-:S04]  /*a6e0*/  IADD3 R3, R29, 0x39, RZ ;  /* 0x000000391d037810 */ /* 0x000fc80007ffe0ff */
[----:B------:R-:W-:Y:S02]  /*a6f0*/  ISETP.LT.AND P5, PT, R3, c[0x0][0x17c], !P0 ;  /* 0x00005f0003007a0c */ /* 0x000fe400047a1270 */
[----:B------:R-:W-:Y:S02]  /*a700*/  IADD3 R3, R29, 0x3a, RZ ;  /* 0x0000003a1d037810 */ /* 0x000fe40007ffe0ff */
[----:B------:R-:W-:Y:S02]  /*a710*/  LEA R12, P6, R5, R0, 0x1 ;  /* 0x00000000050c7211 */ /* 0x000fe400078c08ff */
[----:B------:R-:W-:Y:S02]  /*a720*/  ISETP.LT.AND P4, PT, R3, c[0x0][0x17c], !P0 ;  /* 0x00005f0003007a0c */ /* 0x000fe40004781270 */
[----:B------:R-:W-:Y:S02]  /*a730*/  IADD3 R9, R5, c[0x0][0x198], RZ ;  /* 0x0000660005097a10 */ /* 0x000fe40007ffe0ff */
[----:B------:R-:W-:-:S02]  /*a740*/  IADD3 R3, R29, 0x3b, RZ ;  /* 0x0000003b1d037810 */ /* 0x000fc40007ffe0ff */
[----:B------:R-:W-:Y:S02]  /*a750*/  LEA.HI.X.SX32 R13, R5, R2, 0x1, P6 ;  /* 0x00000002050d7211 */ /* 0x000fe400030f0eff */
[----:B------:R-:W-:Y:S02]  /*a760*/  LEA R4, P6, R9, R0, 0x1 ;  /* 0x0000000009047211 */ /* 0x000fe400078c08ff */
[----:B------:R-:W-:Y:S02]  /*a770*/  ISETP.LT.AND P3, PT, R3, c[0x0][0x17c], !P0 ;  /* 0x00005f0003007a0c */ /* 0x000fe40004761270 */
[----:B------:R-:W-:Y:S02]  /*a780*/  IADD3 R7, R9, c[0x0][0x198], RZ ;  /* 0x0000660009077a10 */ /* 0x000fe40007ffe0ff */
[----:B------:R-:W-:Y:S02]  /*a790*/  IADD3 R3, R29, 0x3c, RZ ;  /* 0x0000003c1d037810 */ /* 0x000fe40007ffe0ff */
[----:B------:R-:W-:-:S02]  /*a7a0*/  LEA.HI.X.SX32 R5, R9, R2, 0x1, P6 ;  /* 0x0000000209057211 */ /* 0x000fc400030f0eff */
[----:B------:R-:W-:Y:S02]  /*a7b0*/  LEA R6, P6, R7, R0, 0x1 ;  /* 0x0000000007067211 */ /* 0x000fe400078c08ff */
[----:B------:R-:W-:Y:S02]  /*a7c0*/  ISETP.LT.AND P2, PT, R3, c[0x0][0x17c], !P0 ;  /* 0x00005f0003007a0c */ /* 0x000fe40004741270 */
[C---:B------:R-:W-:Y:S02]  /*a7d0*/  IADD3 R15, R7.reuse, c[0x0][0x198], RZ ;  /* 0x00006600070f7a10 */ /* 0x040fe40007ffe0ff */
[----:B------:R-:W-:Y:S01]  /*a7e0*/  LEA.HI.X.SX32 R7, R7, R2, 0x1, P6 ;  /* 0x0000000207077211 */ /* 0x000fe200030f0eff */
[----:B------:R-:W-:Y:S01]  /*a7f0*/  @P5 STG.E.U16 [R12.64], R16 ;  /* 0x000000100c005986 */ /* 0x000fe2000c101504 */
[----:B------:R-:W-:Y:S02]  /*a800*/  LEA R8, P6, R15, R0, 0x1 ;  /* 0x000000000f087211 */ /* 0x000fe400078c08ff */
[----:B------:R-:W-:Y:S01]  /*a810*/  IADD3 R3, R29, 0x3d, RZ ;  /* 0x0000003d1d037810 */ /* 0x000fe20007ffe0ff */
[----:B------:R0:W-:Y:S01]  /*a820*/  @P4 STG.E.U16 [R4.64], R11 ;  /* 0x0000000b04004986 */ /* 0x0001e2000c101504 */
[----:B------:R-:W-:-:S02]  /*a830*/  LEA.HI.X.SX32 R9, R15, R2, 0x1, P6 ;  /* 0x000000020f097211 */ /* 0x000fc400030f0eff */
[----:B------:R-:W-:Y:S02]  /*a840*/  ISETP.LT.AND P1, PT, R3, c[0x0][0x17c], !P0 ;  /* 0x00005f0003007a0c */ /* 0x000fe40004721270 */
[----:B------:R-:W-:Y:S02]  /*a850*/  IADD3 R3, R29, 0x3e, RZ ;  /* 0x0000003e1d037810 */ /* 0x000fe40007ffe0ff */
[----:B0-----:R-:W-:Y:S02]  /*a860*/  PRMT R5, R11, 0x7632, R5 ;  /* 0x000076320b057816 */ /* 0x001fe40000000005 */
[----:B------:R-:W-:-:S03]  /*a870*/  ISETP.LT.AND P5, PT, R3, c[0x0][0x17c], !P0 ;  /* 0x00005f0003007a0c */ /* 0x000fc600047a1270 */
[----:B------:R-:W-:Y:S01]  /*a880*/  @P3 STG.E.U16 [R6.64], R5 ;  /* 0x0000000506003986 */ /* 0x000fe2000c101504 */
[----:B------:R-:W-:-:S03]  /*a890*/  IADD3 R3, R29, 0x3f, RZ ;  /* 0x0000003f1d037810 */ /* 0x000fc60007ffe0ff */
[----:B----4-:R0:W-:Y:S01]  /*a8a0*/  @P2 STG.E.U16 [R8.64], R28 ;  /* 0x0000001c08002986 */ /* 0x0101e2000c101504 */
[----:B------:R-:W-:Y:S02]  /*a8b0*/  IADD3 R15, R15, c[0x0][0x198], RZ ;  /* 0x000066000f0f7a10 */ /* 0x000fe40007ffe0ff */
[----:B------:R-:W-:Y:S02]  /*a8c0*/  ISETP.LT.AND P4, PT, R3, c[0x0][0x17c], !P0 ;  /* 0x00005f0003007a0c */ /* 0x000fe40004781270 */
[----:B------:R-:W-:Y:S02]  /*a8d0*/  LEA R4, P6, R15, R0, 0x1 ;  /* 0x000000000f047211 */ /* 0x000fe400078c08ff */
[----:B0-----:R-:W-:Y:S01]  /*a8e0*/  PRMT R9, R28, 0x7632, R9 ;  /* 0x000076321c097816 */ /* 0x001fe20000000009 */
[----:B------:R-:W-:Y:S01]  /*a8f0*/  IMAD.SHL.U32 R28, R19, 0x2000, RZ ;  /* 0x00002000131c7824 */ /* 0x000fe200078e00ff */
[----:B------:R-:W-:Y:S02]  /*a900*/  IADD3 R3, R29, 0x40, RZ ;  /* 0x000000401d037810 */ /* 0x000fe40007ffe0ff */
[----:B------:R-:W-:-:S02]  /*a910*/  IADD3 R11, R15, c[0x0][0x198], RZ ;  /* 0x000066000f0b7a10 */ /* 0x000fc40007ffe0ff */
[----:B------:R-:W-:Y:S02]  /*a920*/  LOP3.LUT R28, R28, 0xc000, RZ, 0xc0, !PT ;  /* 0x0000c0001c1c7812 */ /* 0x000fe400078ec0ff */
[----:B------:R-:W-:Y:S02]  /*a930*/  LEA.HI.X.SX32 R5, R15, R2, 0x1, P6 ;  /* 0x000000020f057211 */ /* 0x000fe400030f0eff */
[----:B------:R-:W-:Y:S01]  /*a940*/  ISETP.LT.AND P3, PT, R3, c[0x0][0x17c], !P0 ;  /* 0x00005f0003007a0c */ /* 0x000fe20004761270 */
[----:B------:R-:W-:Y:S01]  /*a950*/  IMAD R28, R18, 0x10, R28 ;  /* 0x00000010121c7824 */ /* 0x000fe200078e021c */
[----:B------:R-:W-:Y:S02]  /*a960*/  LEA R6, P6, R11, R0, 0x1 ;  /* 0x000000000b067211 */ /* 0x000fe400078c08ff */
[----:B------:R-:W-:Y:S02]  /*a970*/  IADD3 R3, R29, 0x41, RZ ;  /* 0x000000411d037810 */ /* 0x000fe40007ffe0ff */
[----:B------:R-:W-:-:S02]  /*a980*/  LEA.HI.X.SX32 R7, R11, R2, 0x1, P6 ;  /* 0x000000020b077211 */ /* 0x000fc400030f0eff */
[----:B------:R-:W-:Y:S02]  /*a990*/  ISETP.LT.AND P2, PT, R3, c[0x0][0x17c], !P0 ;  /* 0x00005f0003007a0c */ /* 0x000fe40004741270 */
[----:B------:R-:W-:Y:S02]  /*a9a0*/  IADD3 R13, R11, c[0x0][0x198], RZ ;  /* 0x000066000b0d7a10 */ /* 0x000fe40007ffe0ff */
[----:B------:R-:W-:Y:S02]  /*a9b0*/  LOP3.LUT R28, R28, 0x40, RZ, 0x3c, !PT ;  /* 0x000000401c1c7812 */ /* 0x000fe400078e3cff */
[----:B------:R-:W-:Y:S01]  /*a9c0*/  IADD3 R3, R29, 0x42, RZ ;  /* 0x000000421d037810 */ /* 0x000fe20007ffe0ff */
[----:B------:R0:W-:Y:S01]  /*a9d0*/  @P1 STG.E.U16 [R4.64], R9 ;  /* 0x0000000904001986 */ /* 0x0001e2000c101504 */
[----:B------:R-:W-:Y:S01]  /*a9e0*/  IMAD.SHL.U32 R27, R19, 0x2000, RZ ;  /* 0x00002000131b7824 */ /* 0x000fe200078e00ff */
[----:B------:R-:W-:Y:S02]  /*a9f0*/  LEA R8, P6, R13, R0, 0x1 ;  /* 0x000000000d087211 */ /* 0x000fe400078c08ff */
[----:B------:R-:W-:-:S02]  /*aa00*/  ISETP.LT.AND P1, PT, R3, c[0x0][0x17c], !P0 ;  /* 0x00005f0003007a0c */ /* 0x000fc40004721270 */
[----:B------:R-:W-:Y:S02]  /*aa10*/  IADD3 R3, R29, 0x43, RZ ;  /* 0x000000431d037810 */ /* 0x000fe40007ffe0ff */
[----:B------:R-:W-:Y:S02]  /*aa20*/  IADD3 R15, R13, c[0x0][0x198], RZ ;  /* 0x000066000d0f7a10 */ /* 0x000fe40007ffe0ff */
[----:B------:R-:W-:Y:S02]  /*aa30*/  LOP3.LUT R27, R27, 0xc000, RZ, 0xc0, !PT ;  /* 0x0000c0001b1b7812 */ /* 0x000fe400078ec0ff */
[----:B0-----:R-:W-:-:S03]  /*aa40*/  LEA.HI.X.SX32 R9, R13, R2, 0x1, P6 ;  /* 0x000000020d097211 */ /* 0x001fc600030f0eff */
[----:B------:R-:W-:-:S05]  /*aa50*/  IMAD R27, R18, 0x10, R27 ;  /* 0x00000010121b7824 */ /* 0x000fca00078e021b */
[----:B------:R-:W-:Y:S02]  /*aa60*/  LOP3.LUT R27, R27, 0x60, RZ, 0x3c, !PT ;  /* 0x000000601b1b7812 */ /* 0x000fe400078e3cff */
[----:B------:R-:W-:Y:S02]  /*aa70*/  PRMT R17, R14, 0x7632, R17 ;  /* 0x000076320e117816 */ /* 0x000fe40000000011 */
[C---:B------:R-:W-:Y:S01]  /*aa80*/  IADD3 R18, R29.reuse, 0x46, RZ ;  /* 0x000000461d127810 */ /* 0x040fe20007ffe0ff */
[----:B------:R-:W-:Y:S01]  /*aa90*/  IMAD.MOV.U32 R26, RZ, RZ, R20 ;  /* 0x000000ffff1a7224 */ /* 0x000fe200078e0014 */
[----:B------:R-:W-:Y:S01]  /*aaa0*/  IADD3 R20, R29, 0x4a, RZ ;  /* 0x0000004a1d147810 */ /* 0x000fe20007ffe0ff */
[----:B---3--:R0:W-:Y:S04]  /*aab0*/  @P5 STG.E.U16 [R6.64], R10 ;  /* 0x0000000a06005986 */ /* 0x0081e8000c101504 */
[----:B------:R-:W1:Y:S01]  /*aac0*/  LDS.128 R4, [R28] ;  /* 0x000000001c047984 */ /* 0x000e620000000c00 */
[----:B------:R-:W-:-:S02]  /*aad0*/  PRMT R13, R10, 0x7632, R13 ;  /* 0x000076320a0d7816 */ /* 0x000fc4000000000d */
[----:B------:R-:W-:Y:S02]  /*aae0*/  ISETP.LT.AND P5, PT, R3, c[0x0][0x17c], !P0 ;  /* 0x00005f0003007a0c */ /* 0x000fe400047a1270 */
[----:B------:R-:W-:Y:S02]  /*aaf0*/  IADD3 R3, R29, 0x44, RZ ;  /* 0x000000441d037810 */ /* 0x000fe40007ffe0ff */
[----:B0-----:R-:W-:Y:S01]  /*ab00*/  LEA R10, P6, R15, R0, 0x1 ;  /* 0x000000000f0a7211 */ /* 0x001fe200078c08ff */
[----:B------:R0:W-:Y:S01]  /*ab10*/  @P4 STG.E.U16 [R8.64], R13 ;  /* 0x0000000d08004986 */ /* 0x0001e2000c101504 */
[----:B------:R-:W-:Y:S02]  /*ab20*/  ISETP.LT.AND P4, PT, R3, c[0x0][0x17c], !P0 ;  /* 0x00005f0003007a0c */ /* 0x000fe40004781270 */
[C---:B------:R-:W-:Y:S02]  /*ab30*/  LEA.HI.X.SX32 R11, R15.reuse, R2, 0x1, P6 ;  /* 0x000000020f0b7211 */ /* 0x040fe400030f0eff */
[----:B------:R-:W-:-:S02]  /*ab40*/  IADD3 R15, R15, c[0x0][0x198], RZ ;  /* 0x000066000f0f7a10 */ /* 0x000fc40007ffe0ff */
[----:B------:R-:W-:Y:S01]  /*ab50*/  IADD3 R3, R29, 0x45, RZ ;  /* 0x000000451d037810 */ /* 0x000fe20007ffe0ff */
[----:B------:R3:W-:Y:S01]  /*ab60*/  @P3 STG.E.U16 [R10.64], R14 ;  /* 0x0000000e0a003986 */ /* 0x0007e2000c101504 */
[----:B------:R-:W-:Y:S02]  /*ab70*/  LEA R12, P6, R15, R0, 0x1 ;  /* 0x000000000f0c7211 */ /* 0x000fe400078c08ff */
[----:B------:R-:W-:Y:S01]  /*ab80*/  ISETP.LT.AND P3, PT, R3, c[0x0][0x17c], !P0 ;  /* 0x00005f0003007a0c */ /* 0x000fe20004761270 */
[----:B------:R-:W4:Y:S01]  /*ab90*/  LDS.128 R8, [R27] ;  /* 0x000000001b087984 */ /* 0x000f220000000c00 */
[C---:B------:R-:W-:Y:S02]  /*aba0*/  IADD3 R3, R15.reuse, c[0x0][0x198], RZ ;  /* 0x000066000f037a10 */ /* 0x040fe40007ffe0ff */
[----:B0-----:R-:W-:Y:S02]  /*abb0*/  LEA.HI.X.SX32 R13, R15, R2, 0x1, P6 ;  /* 0x000000020f0d7211 */ /* 0x001fe400030f0eff */
[----:B------:R-:W-:-:S02]  /*abc0*/  IADD3 R16, R3, c[0x0][0x198], RZ ;  /* 0x0000660003107a10 */ /* 0x000fc40007ffe0ff */
[C---:B---3--:R-:W-:Y:S01]  /*abd0*/  LEA R14, P6, R3.reuse, R0, 0x1 ;  /* 0x00000000030e7211 */ /* 0x048fe200078c08ff */
[----:B------:R0:W-:Y:S03]  /*abe0*/  @P2 STG.E.U16 [R12.64], R17 ;  /* 0x000000110c002986 */ /* 0x0001e6000c101504 */
[----:B------:R-:W-:Y:S02]  /*abf0*/  LEA.HI.X.SX32 R15, R3, R2, 0x1, P6 ;  /* 0x00000002030f7211 */ /* 0x000fe400030f0eff */
[----:B------:R-:W-:-:S03]  /*ac00*/  IADD3 R3, R16, c[0x0][0x198], RZ ;  /* 0x0000660010037a10 */ /* 0x000fc60007ffe0ff */
[----:B------:R3:W-:Y:S01]  /*ac10*/  @P1 STG.E.U16 [R14.64], R24 ;  /* 0x000000180e001986 */ /* 0x0007e2000c101504 */
[----:B0-----:R-:W-:-:S04]  /*ac20*/  LEA R12, P6, R16, R0, 0x1 ;  /* 0x00000000100c7211 */ /* 0x001fc800078c08ff */
[----:B------:R-:W-:Y:S02]  /*ac30*/  LEA.HI.X.SX32 R13, R16, R2, 0x1, P6 ;  /* 0x00000002100d7211 */ /* 0x000fe400030f0eff */
[----:B---3--:R-:W-:Y:S02]  /*ac40*/  PRMT R24, R24, 0x7632, R24 ;  /* 0x0000763218187816 */ /* 0x008fe40000000018 */
[C---:B------:R-:W-:Y:S02]  /*ac50*/  LEA R14, P6, R3.reuse, R0, 0x1 ;  /* 0x00000000030e7211 */ /* 0x040fe400078c08ff */
[----:B------:R-:W-:Y:S01]  /*ac60*/  ISETP.LT.AND P2, PT, R18, c[0x0][0x17c], !P0 ;  /* 0x00005f0012007a0c */ /* 0x000fe20004741270 */
[----:B------:R0:W-:Y:S01]  /*ac70*/  @P5 STG.E.U16 [R12.64], R24 ;  /* 0x000000180c005986 */ /* 0x0001e2000c101504 */
[----:B------:R-:W-:Y:S02]  /*ac80*/  LEA.HI.X.SX32 R15, R3, R2, 0x1, P6 ;  /* 0x00000002030f7211 */ /* 0x000fe400030f0eff */
[----:B------:R-:W-:-:S02]  /*ac90*/  IADD3 R18, R29, 0x47, RZ ;  /* 0x000000471d127810 */ /* 0x000fc40007ffe0ff */
[----:B------:R-:W-:Y:S01]  /*aca0*/  IADD3 R16, R29, 0x48, RZ ;  /* 0x000000481d107810 */ /* 0x000fe20007ffe0ff */
[----:B-1----:R1:W-:Y:S01]  /*acb0*/  @P4 STG.E.U16 [R14.64], R4 ;  /* 0x000000040e004986 */ /* 0x0023e2000c101504 */
[----:B------:R-:W-:Y:S02]  /*acc0*/  ISETP.LT.AND P1, PT, R18, c[0x0][0x17c], !P0 ;  /* 0x00005f0012007a0c */ /* 0x000fe40004721270 */
[----:B0-----:R-:W-:Y:S02]  /*acd0*/  IADD3 R12, R3, c[0x0][0x198], RZ ;  /* 0x00006600030c7a10 */ /* 0x001fe40007ffe0ff */
[----:B------:R-:W-:Y:S02]  /*ace0*/  IADD3 R3, R29, 0x49, RZ ;  /* 0x000000491d037810 */ /* 0x000fe40007ffe0ff */
[----:B------:R-:W-:Y:S02]  /*acf0*/  LEA R18, P6, R12, R0, 0x1 ;  /* 0x000000000c127211 */ /* 0x000fe400078c08ff */
[----:B------:R-:W-:-:S02]  /*ad00*/  ISETP.LT.AND P4, PT, R3, c[0x0][0x17c], !P0 ;  /* 0x00005f0003007a0c */ /* 0x000fc40004781270 */
[----:B------:R-:W-:Y:S02]  /*ad10*/  IADD3 R3, R12, c[0x0][0x198], RZ ;  /* 0x000066000c037a10 */ /* 0x000fe40007ffe0ff */
[----:B------:R-:W-:Y:S02]  /*ad20*/  ISETP.LT.AND P5, PT, R16, c[0x0][0x17c], !P0 ;  /* 0x00005f0010007a0c */ /* 0x000fe400047a1270 */
[----:B------:R-:W-:Y:S02]  /*ad30*/  LEA.HI.X.SX32 R19, R12, R2, 0x1, P6 ;  /* 0x000000020c137211 */ /* 0x000fe400030f0eff */
[----:B-----5:R-:W-:Y:S01]  /*ad40*/  PRMT R21, R4, 0x7632, R21 ;  /* 0x0000763204157816 */ /* 0x020fe20000000015 */
[----:B--2---:R0:W-:Y:S01]  /*ad50*/  LDS.128 R12, [R22+0x2000] ;  /* 0x00200000160c7984 */ /* 0x0041e20000000c00 */
[C---:B------:R-:W-:Y:S02]  /*ad60*/  LEA R16, P6, R3.reuse, R0, 0x1 ;  /* 0x0000000003107211 */ /* 0x040fe400078c08ff */
[----:B-1----:R-:W-:-:S02]  /*ad70*/  IADD3 R4, R3, c[0x0][0x198], RZ ;  /* 0x0000660003047a10 */ /* 0x002fc40007ffe0ff */
[----:B------:R-:W-:Y:S02]  /*ad80*/  LEA.HI.X.SX32 R17, R3, R2, 0x1, P6 ;  /* 0x0000000203117211 */ /* 0x000fe400030f0eff */
[C---:B------:R-:W-:Y:S02]  /*ad90*/  IADD3 R3, R4.reuse, c[0x0][0x198], RZ ;  /* 0x0000660004037a10 */ /* 0x040fe40007ffe0ff */
[----:B0-----:R-:W-:Y:S01]  /*ada0*/  LEA R22, P6, R4, R0, 0x1 ;  /* 0x0000000004167211 */ /* 0x001fe200078c08ff */
[----:B------:R0:W-:Y:S01]  /*adb0*/  @P3 STG.E.U16 [R18.64], R21 ;  /* 0x0000001512003986 */ /* 0x0001e2000c101504 */
[----:B------:R-:W-:Y:S02]  /*adc0*/  ISETP.LT.AND P3, PT, R20, c[0x0][0x17c], !P0 ;  /* 0x00005f0014007a0c */ /* 0x000fe40004761270 */
[----:B------:R-:W-:Y:S02]  /*add0*/  LEA.HI.X.SX32 R23, R4, R2, 0x1, P6 ;  /* 0x0000000204177211 */ /* 0x000fe400030f0eff */
[C---:B------:R-:W-:Y:S01]  /*ade0*/  LEA R20, P6, R3.reuse, R0, 0x1 ;  /* 0x0000000003147211 */ /* 0x040fe200078c08ff */
[----:B----4-:R1:W-:Y:S03]  /*adf0*/  @P2 STG.E.U16 [R16.64], R8 ;  /* 0x0000000810002986 */ /* 0x0103e6000c101504 */
[----:B0-----:R-:W-:-:S02]  /*ae00*/  LEA.HI.X.SX32 R21, R3, R2, 0x1, P6 ;  /* 0x0000000203157211 */ /* 0x001fc400030f0eff */
[----:B-1----:R-:W-:-:S05]  /*ae10*/  PRMT R8, R8, 0x7632, R8 ;  /* 0x0000763208087816 */ /* 0x002fca0000000008 */
[----:B------:R0:W-:Y:S04]  /*ae20*/  @P1 STG.E.U16 [R22.64], R8 ;  /* 0x0000000816001986 */ /* 0x0001e8000c101504 */
[----:B------:R-:W-:Y:S04]  /*ae30*/  @P5 STG.E.U16 [R20.64], R26 ;  /* 0x0000001a14005986 */ /* 0x000fe8000c101504 */
[----:B------:R-:W1:Y:S01]  /*ae40*/  LDS.128 R20, [R27+0x2000] ;  /* 0x002000001b147984 */ /* 0x000e620000000c00 */
[C---:B------:R-:W-:Y:S02]  /*ae50*/  IADD3 R4, R29.reuse, 0x4c, RZ ;  /* 0x0000004c1d047810 */ /* 0x040fe40007ffe0ff */
[----:B------:R-:W-:-:S02]  /*ae60*/  IADD3 R18, R29, 0x4b, RZ ;  /* 0x0000004b1d127810 */ /* 0x000fc40007ffe0ff */
[----:B0-----:R-:W-:Y:S02]  /*ae70*/  IADD3 R8, R29, 0x4d, RZ ;  /* 0x0000004d1d087810 */ /* 0x001fe40007ffe0ff */
[----:B------:R-:W-:Y:S02]  /*ae80*/  ISETP.LT.AND P1, PT, R4, c[0x0][0x17c], !P0 ;  /* 0x00005f0004007a0c */ /* 0x000fe40004721270 */
[----:B------:R-:W-:Y:S02]  /*ae90*/  IADD3 R4, R3, c[0x0][0x198], RZ ;  /* 0x0000660003047a10 */ /* 0x000fe40007ffe0ff */
[----:B------:R-:W-:Y:S01]  /*aea0*/  ISETP.LT.AND P2, PT, R18, c[0x0][0x17c], !P0 ;  /* 0x00005f0012007a0c */ /* 0x000fe20004741270 */
[----:B-1----:R0:W-:Y:S01]  /*aeb0*/  STL [R1+0x350], R23 ;  /* 0x0003501701007387 */ /* 0x0021e20000100800 */
[----:B------:R-:W-:-:S03]  /*aec0*/  ISETP.LT.AND P5, PT, R8, c[0x0][0x17c], !P0 ;  /* 0x00005f0008007a0c */ /* 0x000fc600047a1270 */
[----:B------:R1:W2:Y:S04]  /*aed0*/  LDS.128 R16, [R28+0x2000] ;  /* 0x002000001c107984 */ /* 0x0002a80000000c00 */
[----:B0-----:R-:W3:Y:S01]  /*aee0*/  LDL.LU R23, [R1+0x310] ;  /* 0x0003100001177983 */ /* 0x001ee20000300800 */
[----:B------:R-:W-:Y:S01]  /*aef0*/  IMAD.MOV.U32 R8, RZ, RZ, R26 ;  /* 0x000000ffff087224 */ /* 0x000fe200078e001a */
[----:B-1----:R-:W-:-:S04]  /*af00*/  LEA R28, P6, R4, R0, 0x1 ;  /* 0x00000000041c7211 */ /* 0x002fc800078c08ff */
[----:B------:R-:W-:Y:S02]  /*af10*/  LEA.HI.X.SX32 R29, R4, R2, 0x1, P6 ;  /* 0x00000002041d7211 */ /* 0x000fe400030f0eff */
[----:B------:R-:W-:-:S05]  /*af20*/  PRMT R24, R8, 0x7632, R24 ;  /* 0x0000763208187816 */ /* 0x000fca0000000018 */
[----:B------:R0:W-:Y:S04]  /*af30*/  @P4 STG.E.U16 [R28.64], R24 ;  /* 0x000000181c004986 */ /* 0x0001e8000c101504 */
[----:B0-----:R-:W4:Y:S01]  /*af40*/  LDL.LU R24, [R1+0x24] ;  /* 0x0000240001187983 */ /* 0x001f220000300800 */
[----:B------:R-:W-:-:S04]  /*af50*/  IADD3 R3, R4, c[0x0][0x198], RZ ;  /* 0x0000660004037a10 */ /* 0x000fc80007ffe0ff */
[C---:B------:R-:W-:Y:S02]  /*af60*/  LEA R26, P6, R3.reuse, R0, 0x1 ;  /* 0x00000000031a7211 */ /* 0x040fe400078c08ff */
[C---:B------:R-:W-:Y:S02]  /*af70*/  IADD3 R8, R3.reuse, c[0x0][0x198], RZ ;  /* 0x0000660003087a10 */ /* 0x040fe40007ffe0ff */
[----:B------:R-:W-:Y:S02]  /*af80*/  LEA.HI.X.SX32 R27, R3, R2, 0x1, P6 ;  /* 0x00000002031b7211 */ /* 0x000fe400030f0eff */
[----:B------:R-:W-:-:S03]  /*af90*/  LEA R28, P6, R8, R0, 0x1 ;  /* 0x00000000081c7211 */ /* 0x000fc600078c08ff */
[----:B------:R0:W-:Y:S01]  /*afa0*/  @P3 STG.E.U16 [R26.64], R12 ;  /* 0x0000000c1a003986 */ /* 0x0001e2000c101504 */
[----:B------:R-:W-:Y:S02]  /*afb0*/  LEA.HI.X.SX32 R29, R8, R2, 0x1, P6 ;  /* 0x00000002081d7211 */ /* 0x000fe400030f0eff */
[----:B0-----:R-:W-:-:S05]  /*afc0*/  PRMT R12, R12, 0x7632, R12 ;  /* 0x000076320c0c7816 */ /* 0x001fca000000000c */
[----:B------:R0:W-:Y:S01]  /*afd0*/  @P2 STG.E.U16 [R28.64], R12 ;  /* 0x0000000c1c002986 */ /* 0x0001e2000c101504 */
[C---:B---3--:R-:W-:Y:S02]  /*afe0*/  IADD3 R4, R23.reuse, 0x4e, RZ ;  /* 0x0000004e17047810 */ /* 0x048fe40007ffe0ff */
[----:B------:R-:W-:Y:S02]  /*aff0*/  IADD3 R3, R23, 0x4f, RZ ;  /* 0x0000004f17037810 */ /* 0x000fe40007ffe0ff */
[----:B------:R-:W-:Y:S02]  /*b000*/  ISETP.LT.AND P4, PT, R4, c[0x0][0x17c], !P0 ;  /* 0x00005f0004007a0c */ /* 0x000fe40004781270 */
[----:B------:R-:W-:Y:S02]  /*b010*/  IADD3 R4, R8, c[0x0][0x198], RZ ;  /* 0x0000660008047a10 */ /* 0x000fe40007ffe0ff */
[----:B------:R-:W-:Y:S02]  /*b020*/  ISETP.LT.AND P3, PT, R3, c[0x0][0x17c], !P0 ;  /* 0x00005f0003007a0c */ /* 0x000fe40004761270 */
[----:B------:R-:W-:-:S02]  /*b030*/  LEA R26, P6, R4, R0, 0x1 ;  /* 0x00000000041a7211 */ /* 0x000fc400078c08ff */
[C---:B------:R-:W-:Y:S02]  /*b040*/  IADD3 R3, R4.reuse, c[0x0][0x198], RZ ;  /* 0x0000660004037a10 */ /* 0x040fe40007ffe0ff */
[----:B------:R-:W-:Y:S02]  /*b050*/  IADD3 R8, R23, 0x50, RZ ;  /* 0x0000005017087810 */ /* 0x000fe40007ffe0ff */
[----:B------:R-:W-:Y:S02]  /*b060*/  LEA.HI.X.SX32 R27, R4, R2, 0x1, P6 ;  /* 0x00000002041b7211 */ /* 0x000fe400030f0eff */
[C---:B0-----:R-:W-:Y:S02]  /*b070*/  LEA R28, P6, R3.reuse, R0, 0x1 ;  /* 0x00000000031c7211 */ /* 0x041fe400078c08ff */
[----:B------:R-:W-:Y:S02]  /*b080*/  ISETP.LT.AND P2, PT, R8, c[0x0][0x17c], !P0 ;  /* 0x00005f0008007a0c */ /* 0x000fe40004741270 */
[----:B------:R-:W-:-:S02]  /*b090*/  IADD3 R4, R3, c[0x0][0x198], RZ ;  /* 0x0000660003047a10 */ /* 0x000fc40007ffe0ff */
[----:B------:R-:W-:Y:S01]  /*b0a0*/  IADD3 R8, R23, 0x51, RZ ;  /* 0x0000005117087810 */ /* 0x000fe20007ffe0ff */
[----:B--2---:R0:W-:Y:S01]  /*b0b0*/  @P1 STG.E.U16 [R26.64], R16 ;  /* 0x000000101a001986 */ /* 0x0041e2000c101504 */
[----:B------:R-:W-:Y:S02]  /*b0c0*/  LEA.HI.X.SX32 R29, R3, R2, 0x1, P6 ;  /* 0x00000002031d7211 */ /* 0x000fe400030f0eff */
[----:B------:R-:W-:Y:S02]  /*b0d0*/  ISETP.LT.AND P1, PT, R8, c[0x0][0x17c], !P0 ;  /* 0x00005f0008007a0c */ /* 0x000fe40004721270 */
[----:B------:R-:W-:Y:S02]  /*b0e0*/  IADD3 R8, R23, 0x52, RZ ;  /* 0x0000005217087810 */ /* 0x000fe40007ffe0ff */
[C---:B------:R-:W-:Y:S02]  /*b0f0*/  IADD3 R3, R4.reuse, c[0x0][0x198], RZ ;  /* 0x0000660004037a10 */ /* 0x040fe40007ffe0ff */
[----:B0-----:R-:W-:-:S02]  /*b100*/  LEA R26, P6, R4, R0, 0x1 ;  /* 0x00000000041a7211 */ /* 0x001fc400078c08ff */
[----:B------:R-:W-:Y:S02]  /*b110*/  PRMT R16, R16, 0x7632, R16 ;  /* 0x0000763210107816 */ /* 0x000fe40000000010 */
[----:B------:R-:W-:-:S03]  /*b120*/  LEA.HI.X.SX32 R27, R4, R2, 0x1, P6 ;  /* 0x00000002041b7211 */ /* 0x000fc600030f0eff */
[----:B------:R0:W-:Y:S01]  /*b130*/  @P5 STG.E.U16 [R28.64], R16 ;  /* 0x000000101c005986 */ /* 0x0001e2000c101504 */
[----:B------:R-:W-:Y:S02]  /*b140*/  ISETP.LT.AND P5, PT, R8, c[0x0][0x17c], !P0 ;  /* 0x00005f0008007a0c */ /* 0x000fe400047a1270 */
[----:B------:R-:W-:Y:S02]  /*b150*/  IADD3 R8, R23, 0x53, RZ ;  /* 0x0000005317087810 */ /* 0x000fe40007ffe0ff */
[C---:B------:R-:W-:Y:S01]  /*b160*/  IADD3 R4, R3.reuse, c[0x0][0x198], RZ ;  /* 0x0000660003047a10 */ /* 0x040fe20007ffe0ff */
[----:B------:R1:W-:Y:S01]  /*b170*/  @P4 STG.E.U16 [R26.64], R20 ;  /* 0x000000141a004986 */ /* 0x0003e2000c101504 */
[----:B------:R-:W-:Y:S02]  /*b180*/  ISETP.LT.AND P4, PT, R8, c[0x0][0x17c], !P0 ;  /* 0x00005f0008007a0c */ /* 0x000fe40004781270 */
[----:B0-----:R-:W-:Y:S02]  /*b190*/  LEA R28, P6, R3, R0, 0x1 ;  /* 0x00000000031c7211 */ /* 0x001fe400078c08ff */
[----:B------:R-:W-:-:S02]  /*b1a0*/  IADD3 R8, R23, 0x54, RZ ;  /* 0x0000005417087810 */ /* 0x000fc40007ffe0ff */
[----:B------:R-:W-:Y:S02]  /*b1b0*/  LEA.HI.X.SX32 R29, R3, R2, 0x1, P6 ;  /* 0x00000002031d7211 */ /* 0x000fe400030f0eff */
[----:B-1----:R-:W-:Y:S02]  /*b1c0*/  PRMT R20, R20, 0x7632, R20 ;  /* 0x0000763214147816 */ /* 0x002fe40000000014 */
[C---:B------:R-:W-:Y:S02]  /*b1d0*/  LEA R26, P6, R4.reuse, R0, 0x1 ;  /* 0x00000000041a7211 */ /* 0x040fe400078c08ff */
[C---:B------:R-:W-:Y:S01]  /*b1e0*/  IADD3 R3, R4.reuse, c[0x0][0x198], RZ ;  /* 0x0000660004037a10 */ /* 0x040fe20007ffe0ff */
[----:B------:R0:W-:Y:S01]  /*b1f0*/  @P3 STG.E.U16 [R28.64], R20 ;  /* 0x000000141c003986 */ /* 0x0001e2000c101504 */
[----:B------:R-:W-:Y:S02]  /*b200*/  LEA.HI.X.SX32 R27, R4, R2, 0x1, P6 ;  /* 0x00000002041b7211 */ /* 0x000fe400030f0eff */
[----:B------:R-:W-:-:S02]  /*b210*/  ISETP.LT.AND P3, PT, R8, c[0x0][0x17c], !P0 ;  /* 0x00005f0008007a0c */ /* 0x000fc40004761270 */
[C---:B------:R-:W-:Y:S01]  /*b220*/  IADD3 R8, R3.reuse, c[0x0][0x198], RZ ;  /* 0x0000660003087a10 */ /* 0x040fe20007ffe0ff */
[----:B----4-:R1:W-:Y:S01]  /*b230*/  @P2 STG.E.U16 [R26.64], R24 ;  /* 0x000000181a002986 */ /* 0x0103e2000c101504 */
[----:B0-----:R-:W-:-:S04]  /*b240*/  LEA R28, P6, R3, R0, 0x1 ;  /* 0x00000000031c7211 */ /* 0x001fc800078c08ff */
[----:B------:R-:W-:Y:S02]  /*b250*/  LEA.HI.X.SX32 R29, R3, R2, 0x1, P6 ;  /* 0x00000002031d7211 */ /* 0x000fe400030f0eff */
[----:B-1----:R-:W-:Y:S02]  /*b260*/  LEA R26, P6, R8, R0, 0x1 ;  /* 0x00000000081a7211 */ /* 0x002fe400078c08ff */
[----:B------:R-:W-:Y:S02]  /*b270*/  PRMT R12, R24, 0x7632, R12 ;  /* 0x00007632180c7816 */ /* 0x000fe4000000000c */
[----:B------:R-:W-:-:S03]  /*b280*/  LEA.HI.X.SX32 R27, R8, R2, 0x1, P6 ;  /* 0x00000002081b7211 */ /* 0x000fc600030f0eff */
[----:B------:R-:W-:Y:S04]  /*b290*/  @P1 STG.E.U16 [R28.64], R12 ;  /* 0x0000000c1c001986 */ /* 0x000fe8000c101504 */
[----:B------:R0:W-:Y:S04]  /*b2a0*/  @P5 STG.E.U16 [R26.64], R25 ;  /* 0x000000191a005986 */ /* 0x0001e8000c101504 */
[----:B0-----:R-:W2:Y:S04]  /*b2b0*/  LDL.LU.64 R26, [R1+0x358] ;  /* 0x00035800011a7983 */ /* 0x001ea80000300a00 */
[----:B------:R-:W3:Y:S01]  /*b2c0*/  LDL.LU R20, [R1+0x4] ;  /* 0x0000040001147983 */ /* 0x000ee20000300800 */
[----:B------:R-:W-:-:S02]  /*b2d0*/  IADD3 R4, R23, 0x55, RZ ;  /* 0x0000005517047810 */ /* 0x000fc40007ffe0ff */
[----:B------:R-:W-:Y:S02]  /*b2e0*/  IADD3 R3, R23, 0x56, RZ ;  /* 0x0000005617037810 */ /* 0x000fe40007ffe0ff */
[----:B------:R-:W-:Y:S02]  /*b2f0*/  ISETP.LT.AND P2, PT, R4, c[0x0][0x17c], !P0 ;  /* 0x00005f0004007a0c */ /* 0x000fe40004741270 */
[----:B------:R-:W-:Y:S02]  /*b300*/  IADD3 R4, R8, c[0x0][0x198], RZ ;  /* 0x0000660008047a10 */ /* 0x000fe40007ffe0ff */
[----:B------:R-:W-:Y:S02]  /*b310*/  ISETP.LT.AND P1, PT, R3, c[0x0][0x17c], !P0 ;  /* 0x00005f0003007a0c */ /* 0x000fe40004721270 */
[C---:B------:R-:W-:Y:S02]  /*b320*/  LEA R28, P6, R4.reuse, R0, 0x1 ;  /* 0x00000000041c7211 */ /* 0x040fe400078c08ff */
[----:B------:R-:W-:-:S02]  /*b330*/  IADD3 R3, R4, c[0x0][0x198], RZ ;  /* 0x0000660004037a10 */ /* 0x000fc40007ffe0ff */
[----:B------:R-:W-:Y:S02]  /*b340*/  LEA.HI.X.SX32 R29, R4, R2, 0x1, P6 ;  /* 0x00000002041d7211 */ /* 0x000fe400030f0eff */
[----:B------:R-:W-:Y:S02]  /*b350*/  PRMT R25, R25, 0x7632, R25 ;  /* 0x0000763219197816 */ /* 0x000fe40000000019 */
[C---:B------:R-:W-:Y:S02]  /*b360*/  LEA R24, P6, R3.reuse, R0, 0x1 ;  /* 0x0000000003187211 */ /* 0x040fe400078c08ff */
[----:B------:R-:W-:Y:S01]  /*b370*/  IADD3 R4, R3, c[0x0][0x198], RZ ;  /* 0x0000660003047a10 */ /* 0x000fe20007ffe0ff */
[----:B------:R0:W-:Y:S01]  /*b380*/  @P4 STG.E.U16 [R28.64], R25 ;  /* 0x000000191c004986 */ /* 0x0001e2000c101504 */
[----:B------:R-:W-:Y:S02]  /*b390*/  PRMT R16, R5, 0x7632, R16 ;  /* 0x0000763205107816 */ /* 0x000fe40000000010 */
[----:B0-----:R-:W-:-:S02]  /*b3a0*/  LEA.HI.X.SX32 R25, R3, R2, 0x1, P6 ;  /* 0x0000000203197211 */ /* 0x001fc400030f0eff */
[----:B------:R-:W-:-:S04]  /*b3b0*/  LEA R28, P6, R4, R0, 0x1 ;  /* 0x00000000041c7211 */ /* 0x000fc800078c08ff */
[----:B------:R-:W-:Y:S01]  /*b3c0*/  LEA.HI.X.SX32 R29, R4, R2, 0x1, P6 ;  /* 0x00000002041d7211 */ /* 0x000fe200030f0eff */
[----:B------:R-:W-:Y:S04]  /*b3d0*/  @P3 STG.E.U16 [R24.64], R5 ;  /* 0x0000000518003986 */ /* 0x000fe8000c101504 */
[----:B------:R0:W-:Y:S04]  /*b3e0*/  @P2 STG.E.U16 [R28.64], R16 ;  /* 0x000000101c002986 */ /* 0x0001e8000c101504 */
[----:B0-----:R-:W4:Y:S01]  /*b3f0*/  LDL.LU R29, [R1+0x28] ;  /* 0x00002800011d7983 */ /* 0x001f220000300800 */
[----:B------:R-:W-:-:S04]  /*b400*/  IADD3 R8, R23, 0x57, RZ ;  /* 0x0000005717087810 */ /* 0x000fc80007ffe0ff */
[----:B------:R-:W-:Y:S02]  /*b410*/  ISETP.LT.AND P5, PT, R8, c[0x0][0x17c], !P0 ;  /* 0x00005f0008007a0c */ /* 0x000fe400047a1270 */
[----:B------:R-:W-:-:S04]  /*b420*/  IADD3 R8, R23, 0x58, RZ ;  /* 0x0000005817087810 */ /* 0x000fc80007ffe0ff */
[----:B------:R-:W-:Y:S02]  /*b430*/  ISETP.LT.AND P4, PT, R8, c[0x0][0x17c], !P0 ;  /* 0x00005f0008007a0c */ /* 0x000fe40004781270 */
[----:B------:R-:W-:Y:S02]  /*b440*/  IADD3 R8, R4, c[0x0][0x198], RZ ;  /* 0x0000660004087a10 */ /* 0x000fe40007ffe0ff */
[----:B------:R-:W-:Y:S02]  /*b450*/  IADD3 R3, R23, 0x59, RZ ;  /* 0x0000005917037810 */ /* 0x000fe40007ffe0ff */
[C---:B------:R-:W-:Y:S02]  /*b460*/  LEA R4, P6, R8.reuse, R0, 0x1 ;  /* 0x0000000008047211 */ /* 0x040fe400078c08ff */
[----:B------:R-:W-:Y:S02]  /*b470*/  ISETP.LT.AND P3, PT, R3, c[0x0][0x17c], !P0 ;  /* 0x00005f0003007a0c */ /* 0x000fe40004761270 */
[----:B------:R-:W-:-:S02]  /*b480*/  LEA.HI.X.SX32 R5, R8, R2, 0x1, P6 ;  /* 0x0000000208057211 */ /* 0x000fc400030f0eff */
[----:B------:R-:W-:-:S03]  /*b490*/  IADD3 R3, R8, c[0x0][0x198], RZ ;  /* 0x0000660008037a10 */ /* 0x000fc60007ffe0ff */
[----:B------:R0:W-:Y:S01]  /*b4a0*/  @P1 STG.E.U16 [R4.64], R9 ;  /* 0x0000000904001986 */ /* 0x0001e2000c101504 */
[----:B------:R-:W-:-:S04]  /*b4b0*/  LEA R24, P6, R3, R0, 0x1 ;  /* 0x0000000003187211 */ /* 0x000fc800078c08ff */
[----:B------:R-:W-:Y:S02]  /*b4c0*/  LEA.HI.X.SX32 R25, R3, R2, 0x1, P6 ;  /* 0x0000000203197211 */ /* 0x000fe400030f0eff */
[----:B0-----:R-:W-:Y:S02]  /*b4d0*/  IADD3 R4, R23, 0x5b, RZ ;  /* 0x0000005b17047810 */ /* 0x001fe40007ffe0ff */
[----:B------:R-:W-:Y:S02]  /*b4e0*/  IADD3 R5, R3, c[0x0][0x198], RZ ;  /* 0x0000660003057a10 */ /* 0x000fe40007ffe0ff */
[----:B------:R-:W-:Y:S02]  /*b4f0*/  PRMT R9, R9, 0x7632, R9 ;  /* 0x0000763209097816 */ /* 0x000fe40000000009 */
[----:B------:R-:W-:Y:S02]  /*b500*/  ISETP.LT.AND P1, PT, R4, c[0x0][0x17c], !P0 ;  /* 0x00005f0004007a0c */ /* 0x000fe40004721270 */
[----:B------:R-:W-:-:S02]  /*b510*/  LEA R4, P6, R5, R0, 0x1 ;  /* 0x0000000005047211 */ /* 0x000fc400078c08ff */
[----:B------:R-:W-:Y:S02]  /*b520*/  IADD3 R3, R23, 0x5c, RZ ;  /* 0x0000005c17037810 */ /* 0x000fe40007ffe0ff */
[----:B------:R-:W-:Y:S02]  /*b530*/  IADD3 R8, R5, c[0x0][0x198], RZ ;  /* 0x0000660005087a10 */ /* 0x000fe40007ffe0ff */
[----:B------:R-:W-:Y:S01]  /*b540*/  IADD3 R12, R23, 0x5a, RZ ;  /* 0x0000005a170c7810 */ /* 0x000fe20007ffe0ff */
[----:B------:R0:W-:Y:S01]  /*b550*/  @P5 STG.E.U16 [R24.64], R9 ;  /* 0x0000000918005986 */ /* 0x0001e2000c101504 */
[----:B------:R-:W-:Y:S02]  /*b560*/  LEA.HI.X.SX32 R5, R5, R2, 0x1, P6 ;  /* 0x0000000205057211 */ /* 0x000fe400030f0eff */
[----:B------:R-:W-:Y:S02]  /*b570*/  ISETP.LT.AND P5, PT, R3, c[0x0][0x17c], !P0 ;  /* 0x00005f0003007a0c */ /* 0x000fe400047a1270 */
[----:B------:R-:W-:-:S02]  /*b580*/  ISETP.LT.AND P2, PT, R12, c[0x0][0x17c], !P0 ;  /* 0x00005f000c007a0c */ /* 0x000fc40004741270 */
[C---:B------:R-:W-:Y:S02]  /*b590*/  IADD3 R3, R8.reuse, c[0x0][0x198], RZ ;  /* 0x0000660008037a10 */ /* 0x040fe40007ffe0ff */
[C---:B0-----:R-:W-:Y:S02]  /*b5a0*/  LEA R24, P6, R8.reuse, R0, 0x1 ;  /* 0x0000000008187211 */ /* 0x041fe400078c08ff */
[----:B------:R-:W-:Y:S02]  /*b5b0*/  IADD3 R9, R23, 0x5d, RZ ;  /* 0x0000005d17097810 */ /* 0x000fe40007ffe0ff */
[----:B------:R-:W-:Y:S02]  /*b5c0*/  LEA.HI.X.SX32 R25, R8, R2, 0x1, P6 ;  /* 0x0000000208197211 */ /* 0x000fe400030f0eff */
[----:B------:R-:W-:Y:S02]  /*b5d0*/  LEA R8, P6, R3, R0, 0x1 ;  /* 0x0000000003087211 */ /* 0x000fe400078c08ff */
[----:B------:R-:W-:-:S02]  /*b5e0*/  IADD3 R16, R23, 0x5f, RZ ;  /* 0x0000005f17107810 */ /* 0x000fc40007ffe0ff */
[----:B---3--:R-:W-:Y:S01]  /*b5f0*/  PRMT R12, R20, 0x7632, R12 ;  /* 0x00007632140c7816 */ /* 0x008fe2000000000c */
[----:B------:R0:W-:Y:S01]  /*b600*/  @P4 STG.E.U16 [R4.64], R20 ;  /* 0x0000001404004986 */ /* 0x0001e2000c101504 */
[----:B------:R-:W-:Y:S02]  /*b610*/  ISETP.LT.AND P4, PT, R9, c[0x0][0x17c], !P0 ;  /* 0x00005f0009007a0c */ /* 0x000fe40004781270 */
[----:B------:R-:W-:Y:S01]  /*b620*/  LEA.HI.X.SX32 R9, R3, R2, 0x1, P6 ;  /* 0x0000000203097211 */ /* 0x000fe200030f0eff */
[----:B------:R1:W-:Y:S01]  /*b630*/  @P3 STG.E.U16 [R24.64], R12 ;  /* 0x0000000c18003986 */ /* 0x0003e2000c101504 */
[----:B0-----:R-:W-:Y:S02]  /*b640*/  IADD3 R4, R23, 0x5e, RZ ;  /* 0x0000005e17047810 */ /* 0x001fe40007ffe0ff */
[----:B------:R-:W-:Y:S02]  /*b650*/  IADD3 R5, R3, c[0x0][0x198], RZ ;  /* 0x0000660003057a10 */ /* 0x000fe40007ffe0ff */
[----:B------:R-:W-:-:S02]  /*b660*/  ISETP.LT.AND P3, PT, R4, c[0x0][0x17c], !P0 ;  /* 0x00005f0004007a0c */ /* 0x000fc40004761270 */
[C---:B------:R-:W-:Y:S01]  /*b670*/  LEA R4, P6, R5.reuse, R0, 0x1 ;  /* 0x0000000005047211 */ /* 0x040fe200078c08ff */
[----:B------:R0:W-:Y:S01]  /*b680*/  @P2 STG.E.U16 [R8.64], R13 ;  /* 0x0000000d08002986 */ /* 0x0001e2000c101504 */
[C---:B------:R-:W-:Y:S02]  /*b690*/  IADD3 R3, R5.reuse, c[0x0][0x198], RZ ;  /* 0x0000660005037a10 */ /* 0x040fe40007ffe0ff */
[----:B------:R-:W-:Y:S02]  /*b6a0*/  LEA.HI.X.SX32 R5, R5, R2, 0x1, P6 ;  /* 0x0000000205057211 */ /* 0x000fe400030f0eff */
[----:B-1----:R-:W-:Y:S02]  /*b6b0*/  IADD3 R25, R3, c[0x0][0x198], RZ ;  /* 0x0000660003197a10 */ /* 0x002fe40007ffe0ff */
[----:B0-----:R-:W-:Y:S02]  /*b6c0*/  PRMT R9, R13, 0x7632, R9 ;  /* 0x000076320d097816 */ /* 0x001fe40000000009 */
[----:B------:R-:W-:-:S03]  /*b6d0*/  LEA R8, P6, R3, R0, 0x1 ;  /* 0x0000000003087211 */ /* 0x000fc600078c08ff */
[----:B------:R0:W-:Y:S01]  /*b6e0*/  @P1 STG.E.U16 [R4.64], R9 ;  /* 0x0000000904001986 */ /* 0x0001e2000c101504 */
[----:B------:R-:W-:Y:S02]  /*b6f0*/  IADD3 R12, R23, 0x61, RZ ;  /* 0x00000061170c7810 */ /* 0x000fe40007ffe0ff */
[----:B------:R-:W-:Y:S02]  /*b700*/  PRMT R24, R17, 0x7632, R24 ;  /* 0x0000763211187816 */ /* 0x000fe40000000018 */
[----:B------:R-:W-:Y:S02]  /*b710*/  ISETP.LT.AND P2, PT, R16, c[0x0][0x17c], !P0 ;  /* 0x00005f0010007a0c */ /* 0x000fe40004741270 */
[----:B0-----:R-:W-:Y:S02]  /*b720*/  LEA.HI.X.SX32 R9, R3, R2, 0x1, P6 ;  /* 0x0000000203097211 */ /* 0x001fe400030f0eff */
[C---:B------:R-:W-:Y:S02]  /*b730*/  LEA R4, P6, R25.reuse, R0, 0x1 ;  /* 0x0000000019047211 */ /* 0x040fe400078c08ff */
[C---:B------:R-:W-:Y:S01]  /*b740*/  IADD3 R3, R25.reuse, c[0x0][0x198], RZ ;  /* 0x0000660019037a10 */ /* 0x040fe20007ffe0ff */
[----:B------:R0:W-:Y:S01]  /*b750*/  @P5 STG.E.U16 [R8.64], R17 ;  /* 0x0000001108005986 */ /* 0x0001e2000c101504 */
[----:B------:R-:W-:-:S02]  /*b760*/  LEA.HI.X.SX32 R5, R25, R2, 0x1, P6 ;  /* 0x0000000219057211 */ /* 0x000fc400030f0eff */
[----:B------:R-:W-:Y:S02]  /*b770*/  ISETP.LT.AND P5, PT, R12, c[0x0][0x17c], !P0 ;  /* 0x00005f000c007a0c */ /* 0x000fe400047a1270 */
[C---:B------:R-:W-:Y:S02]  /*b780*/  IADD3 R16, R23.reuse, 0x60, RZ ;  /* 0x0000006017107810 */ /* 0x040fe40007ffe0ff */
[----:B------:R-:W-:Y:S02]  /*b790*/  IADD3 R12, R23, 0x62, RZ ;  /* 0x00000062170c7810 */ /* 0x000fe40007ffe0ff */
[C---:B------:R-:W-:Y:S02]  /*b7a0*/  IADD3 R13, R3.reuse, c[0x0][0x198], RZ ;  /* 0x00006600030d7a10 */ /* 0x040fe40007ffe0ff */
[----:B0-----:R-:W-:Y:S01]  /*b7b0*/  LEA R8, P6, R3, R0, 0x1 ;  /* 0x0000000003087211 */ /* 0x001fe200078c08ff */
[----:B------:R-:W-:Y:S01]  /*b7c0*/  @P4 STG.E.U16 [R4.64], R24 ;  /* 0x0000001804004986 */ /* 0x000fe2000c101504 */
[----:B------:R-:W-:-:S02]  /*b7d0*/  ISETP.LT.AND P1, PT, R16, c[0x0][0x17c], !P0 ;  /* 0x00005f0010007a0c */ /* 0x000fc40004721270 */
[----:B------:R-:W-:Y:S02]  /*b7e0*/  LEA.HI.X.SX32 R9, R3, R2, 0x1, P6 ;  /* 0x0000000203097211 */ /* 0x000fe400030f0eff */
[----:B------:R-:W-:Y:S02]  /*b7f0*/  ISETP.LT.AND P4, PT, R12, c[0x0][0x17c], !P0 ;  /* 0x00005f000c007a0c */ /* 0x000fe40004781270 */
[----:B------:R-:W-:Y:S02]  /*b800*/  LEA R12, P6, R13, R0, 0x1 ;  /* 0x000000000d0c7211 */ /* 0x000fe400078c08ff */
[----:B------:R-:W-:Y:S02]  /*b810*/  IADD3 R16, R23, 0x63, RZ ;  /* 0x0000006317107810 */ /* 0x000fe40007ffe0ff */
[C---:B------:R-:W-:Y:S01]  /*b820*/  IADD3 R3, R13.reuse, c[0x0][0x198], RZ ;  /* 0x000066000d037a10 */ /* 0x040fe20007ffe0ff */
[----:B------:R0:W-:Y:S01]  /*b830*/  @P3 STG.E.U16 [R8.64], R21 ;  /* 0x0000001508003986 */ /* 0x0001e2000c101504 */
[----:B------:R-:W-:-:S02]  /*b840*/  LEA.HI.X.SX32 R13, R13, R2, 0x1, P6 ;  /* 0x000000020d0d7211 */ /* 0x000fc400030f0eff */
[----:B------:R-:W-:Y:S02]  /*b850*/  ISETP.LT.AND P3, PT, R16, c[0x0][0x17c], !P0 ;  /* 0x00005f0010007a0c */ /* 0x000fe40004761270 */
[----:B------:R-:W-:Y:S02]  /*b860*/  LEA R16, P6, R3, R0, 0x1 ;  /* 0x0000000003107211 */ /* 0x000fe400078c08ff */
[----:B------:R-:W-:Y:S02]  /*b870*/  IADD3 R20, R23, 0x64, RZ ;  /* 0x0000006417147810 */ /* 0x000fe40007ffe0ff */
[----:B------:R-:W-:Y:S02]  /*b880*/  LEA.HI.X.SX32 R17, R3, R2, 0x1, P6 ;  /* 0x0000000203117211 */ /* 0x000fe400030f0eff */
[----:B0-----:R-:W-:-:S05]  /*b890*/  PRMT R9, R21, 0x7632, R9 ;  /* 0x0000763215097816 */ /* 0x001fca0000000009 */
[----:B------:R-:W-:Y:S01]  /*b8a0*/  @P2 STG.E.U16 [R12.64], R9 ;  /* 0x000000090c002986 */ /* 0x000fe2000c101504 */
[----:B------:R-:W-:Y:S02]  /*b8b0*/  ISETP.LT.AND P2, PT, R20, c[0x0][0x17c], !P0 ;  /* 0x00005f0014007a0c */ /* 0x000fe40004741270 */
[----:B----4-:R-:W-:Y:S01]  /*b8c0*/  PRMT R20, R29, 0x7632, R20 ;  /* 0x000076321d147816 */ /* 0x010fe20000000014 */
[----:B------:R0:W-:Y:S04]  /*b8d0*/  @P1 STG.E.U16 [R16.64], R29 ;  /* 0x0000001d10001986 */ /* 0x0001e8000c101504 */
[----:B0-----:R-:W3:Y:S01]  /*b8e0*/  LDL.LU R29, [R1+0x8] ;  /* 0x00000800011d7983 */ /* 0x001ee20000300800 */
[----:B------:R-:W-:Y:S02]  /*b8f0*/  IADD3 R25, R3, c[0x0][0x198], RZ ;  /* 0x0000660003197a10 */ /* 0x000fe40007ffe0ff */
[----:B------:R-:W-:-:S02]  /*b900*/  IADD3 R5, R23, 0x65, RZ ;  /* 0x0000006517057810 */ /* 0x000fc40007ffe0ff */
[C---:B------:R-:W-:Y:S02]  /*b910*/  LEA R4, P6, R25.reuse, R0, 0x1 ;  /* 0x0000000019047211 */ /* 0x040fe400078c08ff */
[----:B------:R-:W-:Y:S02]  /*b920*/  IADD3 R3, R25, c[0x0][0x198], RZ ;  /* 0x0000660019037a10 */ /* 0x000fe40007ffe0ff */
[----:B------:R-:W-:Y:S02]  /*b930*/  ISETP.LT.AND P1, PT, R5, c[0x0][0x17c], !P0 ;  /* 0x00005f0005007a0c */ /* 0x000fe40004721270 */
[----:B------:R-:W-:Y:S02]  /*b940*/  LEA.HI.X.SX32 R5, R25, R2, 0x1, P6 ;  /* 0x0000000219057211 */ /* 0x000fe400030f0eff */
[----:B------:R-:W-:Y:S02]  /*b950*/  LEA R8, P6, R3, R0, 0x1 ;  /* 0x0000000003087211 */ /* 0x000fe400078c08ff */
[----:B------:R-:W-:-:S02]  /*b960*/  IADD3 R12, R23, 0x66, RZ ;  /* 0x00000066170c7810 */ /* 0x000fc40007ffe0ff */
[C---:B------:R-:W-:Y:S01]  /*b970*/  IADD3 R13, R3.reuse, c[0x0][0x198], RZ ;  /* 0x00006600030d7a10 */ /* 0x040fe20007ffe0ff */
[----:B------:R0:W-:Y:S01]  /*b980*/  @P5 STG.E.U16 [R4.64], R20 ;  /* 0x0000001404005986 */ /* 0x0001e2000c101504 */
[----:B------:R-:W-:Y:S02]  /*b990*/  LEA.HI.X.SX32 R9, R3, R2, 0x1, P6 ;  /* 0x0000000203097211 */ /* 0x000fe400030f0eff */
[----:B------:R-:W-:Y:S02]  /*b9a0*/  ISETP.LT.AND P5, PT, R12, c[0x0][0x17c], !P0 ;  /* 0x00005f000c007a0c */ /* 0x000fe400047a1270 */
[C---:B------:R-:W-:Y:S02]  /*b9b0*/  LEA R12, P6, R13.reuse, R0, 0x1 ;  /* 0x000000000d0c7211 */ /* 0x040fe400078c08ff */
[C---:B------:R-:W-:Y:S02]  /*b9c0*/  IADD3 R17, R13.reuse, c[0x0][0x198], RZ ;  /* 0x000066000d117a10 */ /* 0x040fe40007ffe0ff */
[----:B------:R-:W-:-:S02]  /*b9d0*/  LEA.HI.X.SX32 R13, R13, R2, 0x1, P6 ;  /* 0x000000020d0d7211 */ /* 0x000fc400030f0eff */
[C---:B------:R-:W-:Y:S02]  /*b9e0*/  LEA R16, P6, R17.reuse, R0, 0x1 ;  /* 0x0000000011107211 */ /* 0x040fe400078c08ff */
[C---:B0-----:R-:W-:Y:S02]  /*b9f0*/  IADD3 R5, R17.reuse, c[0x0][0x198], RZ ;  /* 0x0000660011057a10 */ /* 0x041fe40007ffe0ff */
[----:B--2---:R-:W-:Y:S01]  /*ba00*/  PRMT R21, R26, 0x7632, R21 ;  /* 0x000076321a157816 */ /* 0x004fe20000000015 */
[----:B------:R0:W-:Y:S01]  /*ba10*/  @P4 STG.E.U16 [R8.64], R26 ;  /* 0x0000001a08004986 */ /* 0x0001e2000c101504 */
[----:B------:R-:W-:Y:S02]  /*ba20*/  LEA.HI.X.SX32 R17, R17, R2, 0x1, P6 ;  /* 0x0000000211117211 */ /* 0x000fe400030f0eff */
[----:B------:R-:W-:Y:S01]  /*ba30*/  LEA R20, P6, R5, R0, 0x1 ;  /* 0x0000000005147211 */ /* 0x000fe200078c08ff */
[----:B------:R1:W-:Y:S01]  /*ba40*/  @P3 STG.E.U16 [R12.64], R21 ;  /* 0x000000150c003986 */ /* 0x0003e2000c101504 */
[----:B------:R-:W-:-:S02]  /*ba50*/  IADD3 R3, R23, 0x67, RZ ;  /* 0x0000006717037810 */ /* 0x000fc40007ffe0ff */
[----:B0-----:R-:W-:Y:S02]  /*ba60*/  IADD3 R9, R5, c[0x0][0x198], RZ ;  /* 0x0000660005097a10 */ /* 0x001fe40007ffe0ff */
[----:B------:R-:W-:Y:S02]  /*ba70*/  ISETP.LT.AND P4, PT, R3, c[0x0][0x17c], !P0 ;  /* 0x00005f0003007a0c */ /* 0x000fe40004781270 */
[----:B-1----:R-:W-:Y:S02]  /*ba80*/  LEA.HI.X.SX32 R21, R5, R2, 0x1, P6 ;  /* 0x0000000205157211 */ /* 0x002fe400030f0eff */
[C---:B------:R-:W-:Y:S02]  /*ba90*/  LEA R8, P6, R9.reuse, R0, 0x1 ;  /* 0x0000000009087211 */ /* 0x040fe400078c08ff */
[----:B------:R-:W-:Y:S02]  /*baa0*/  IADD3 R5, R9, c[0x0][0x198], RZ ;  /* 0x0000660009057a10 */ /* 0x000fe40007ffe0ff */
[----:B------:R-:W-:-:S02]  /*bab0*/  IADD3 R3, R23, 0x68, RZ ;  /* 0x0000006817037810 */ /* 0x000fc40007ffe0ff */
[----:B------:R-:W-:Y:S02]  /*bac0*/  LEA.HI.X.SX32 R9, R9, R2, 0x1, P6 ;  /* 0x0000000209097211 */ /* 0x000fe400030f0eff */
[----:B------:R-:W-:Y:S02]  /*bad0*/  LEA R4, P6, R5, R0, 0x1 ;  /* 0x0000000005047211 */ /* 0x000fe400078c08ff */
[----:B------:R-:W-:Y:S02]  /*bae0*/  ISETP.LT.AND P3, PT, R3, c[0x0][0x17c], !P0 ;  /* 0x00005f0003007a0c */ /* 0x000fe40004761270 */
[C---:B------:R-:W-:Y:S01]  /*baf0*/  IADD3 R13, R5.reuse, c[0x0][0x198], RZ ;  /* 0x00006600050d7a10 */ /* 0x040fe20007ffe0ff */
[----:B------:R0:W-:Y:S01]  /*bb00*/  @P2 STG.E.U16 [R16.64], R6 ;  /* 0x0000000610002986 */ /* 0x0001e2000c101504 */
[----:B------:R-:W-:Y:S02]  /*bb10*/  LEA.HI.X.SX32 R5, R5, R2, 0x1, P6 ;  /* 0x0000000205057211 */ /* 0x000fe400030f0eff */
[----:B------:R-:W-:-:S02]  /*bb20*/  PRMT R12, R6, 0x7632, R12 ;  /* 0x00007632060c7816 */ /* 0x000fc4000000000c */
[C---:B0-----:R-:W-:Y:S02]  /*bb30*/  LEA R16, P6, R13.reuse, R0, 0x1 ;  /* 0x000000000d107211 */ /* 0x041fe400078c08ff */
[----:B------:R-:W-:Y:S02]  /*bb40*/  PRMT R6, R10, 0x7632, R6 ;  /* 0x000076320a067816 */ /* 0x000fe40000000006 */
[----:B------:R-:W-:Y:S01]  /*bb50*/  LEA.HI.X.SX32 R17, R13, R2, 0x1, P6 ;  /* 0x000000020d117211 */ /* 0x000fe200030f0eff */
[----:B------:R-:W-:Y:S04]  /*bb60*/  @P1 STG.E.U16 [R20.64], R12 ;  /* 0x0000000c14001986 */ /* 0x000fe8000c101504 */
[----:B------:R-:W-:Y:S04]  /*bb70*/  @P5 STG.E.U16 [R8.64], R10 ;  /* 0x0000000a08005986 */ /* 0x000fe8000c101504 */
[----:B------:R0:W-:Y:S04]  /*bb80*/  @P4 STG.E.U16 [R4.64], R6 ;  /* 0x0000000604004986 */ /* 0x0001e8000c101504 */
[----:B---3--:R1:W-:Y:S01]  /*bb90*/  @P3 STG.E.U16 [R16.64], R29 ;  /* 0x0000001d10003986 */ /* 0x0083e2000c101504 */
[----:B0-----:R-:W-:-:S03]  /*bba0*/  PRMT R6, R29, 0x7632, R6 ;  /* 0x000076321d067816 */ /* 0x001fc60000000006 */
[----:B-1----:R-:W2:Y:S01]  /*bbb0*/  LDL.LU R29, [R1+0x2c] ;  /* 0x00002c00011d7983 */ /* 0x002ea20000300800 */
[----:B------:R-:W-:Y:S02]  /*bbc0*/  IADD3 R3, R23, 0x69, RZ ;  /* 0x0000006917037810 */ /* 0x000fe40007ffe0ff */
[----:B------:R-:W-:Y:S02]  /*bbd0*/  IADD3 R21, R13, c[0x0][0x198], RZ ;  /* 0x000066000d157a10 */ /* 0x000fe40007ffe0ff */
[----:B------:R-:W-:Y:S02]  /*bbe0*/  ISETP.LT.AND P2, PT, R3, c[0x0][0x17c], !P0 ;  /* 0x00005f0003007a0c */ /* 0x000fe40004741270 */
[----:B------:R-:W-:Y:S02]  /*bbf0*/  IADD3 R3, R23, 0x6a, RZ ;  /* 0x0000006a17037810 */ /* 0x000fe40007ffe0ff */
        /* <DEDUP_REMOVED lines=8> */
[----:B------:R-:W-:Y:S02]  /*bc80*/  IADD3 R3, R23, 0x6c, RZ ;  /* 0x0000006c17037810 */ /* 0x000fe40007ffe0ff */
[----:B------:R-:W-:Y:S02]  /*bc90*/  LEA.HI.X.SX32 R9, R9, R2, 0x1, P6 ;  /* 0x0000000209097211 */ /* 0x000fe400030f0eff */
[----:B------:R-:W-:Y:S02]  /*bca0*/  LEA R4, P6, R5, R0, 0x1 ;  /* 0x0000000005047211 */ /* 0x000fe400078c08ff */
[----:B------:R-:W-:Y:S02]  /*bcb0*/  ISETP.LT.AND P4, PT, R3, c[0x0][0x17c], !P0 ;  /* 0x00005f0003007a0c */ /* 0x000fe40004781270 */
[----:B------:R-:W-:Y:S02]  /*bcc0*/  IADD3 R17, R5, c[0x0][0x198], RZ ;  /* 0x0000660005117a10 */ /* 0x000fe40007ffe0ff */
[----:B------:R-:W-:Y:S01]  /*bcd0*/  IADD3 R3, R23, 0x6d, RZ ;  /* 0x0000006d17037810 */ /* 0x000fe20007ffe0ff */
[----:B------:R0:W-:Y:S01]  /*bce0*/  @P2 STG.E.U16 [R12.64], R6 ;  /* 0x000000060c002986 */ /* 0x0001e2000c101504 */
[----:B------:R-:W-:-:S02]  /*bcf0*/  LEA.HI.X.SX32 R5, R5, R2, 0x1, P6 ;  /* 0x0000000205057211 */ /* 0x000fc400030f0eff */
[----:B------:R-:W-:Y:S02]  /*bd00*/  LEA R16, P6, R17, R0, 0x1 ;  /* 0x0000000011107211 */ /* 0x000fe400078c08ff */
[----:B------:R-:W-:Y:S02]  /*bd10*/  ISETP.LT.AND P3, PT, R3, c[0x0][0x17c], !P0 ;  /* 0x00005f0003007a0c */ /* 0x000fe40004761270 */
[----:B------:R-:W-:Y:S01]  /*bd20*/  IADD3 R3, R23, 0x6e, RZ ;  /* 0x0000006e17037810 */ /* 0x000fe20007ffe0ff */
[----:B------:R1:W-:Y:S01]  /*bd30*/  @P1 STG.E.U16 [R8.64], R14 ;  /* 0x0000000e08001986 */ /* 0x0003e2000c101504 */
[C---:B0-----:R-:W-:Y:S02]  /*bd40*/  IADD3 R13, R17.reuse, c[0x0][0x198], RZ ;  /* 0x00006600110d7a10 */ /* 0x041fe40007ffe0ff */
[----:B------:R-:W-:Y:S02]  /*bd50*/  LEA.HI.X.SX32 R17, R17, R2, 0x1, P6 ;  /* 0x0000000211117211 */ /* 0x000fe400030f0eff */
[----:B------:R-:W-:-:S02]  /*bd60*/  PRMT R10, R14, 0x7632, R10 ;  /* 0x000076320e0a7816 */ /* 0x000fc4000000000a */
[----:B------:R-:W-:Y:S02]  /*bd70*/  LEA R12, P6, R13, R0, 0x1 ;  /* 0x000000000d0c7211 */ /* 0x000fe400078c08ff */
[----:B------:R-:W-:Y:S02]  /*bd80*/  ISETP.LT.AND P2, PT, R3, c[0x0][0x17c], !P0 ;  /* 0x00005f0003007a0c */ /* 0x000fe40004741270 */
[----:B-1----:R-:W-:Y:S02]  /*bd90*/  IADD3 R9, R13, c[0x0][0x198], RZ ;  /* 0x000066000d097a10 */ /* 0x002fe40007ffe0ff */
[----:B------:R-:W-:Y:S01]  /*bda0*/  IADD3 R3, R23, 0x6f, RZ ;  /* 0x0000006f17037810 */ /* 0x000fe20007ffe0ff */
[----:B------:R0:W-:Y:S01]  /*bdb0*/  @P5 STG.E.U16 [R4.64], R10 ;  /* 0x0000000a04005986 */ /* 0x0001e2000c101504 */
[----:B------:R-:W-:Y:S02]  /*bdc0*/  LEA.HI.X.SX32 R13, R13, R2, 0x1, P6 ;  /* 0x000000020d0d7211 */ /* 0x000fe400030f0eff */
[----:B------:R-:W-:-:S02]  /*bdd0*/  LEA R8, P6, R9, R0, 0x1 ;  /* 0x0000000009087211 */ /* 0x000fc400078c08ff */
[----:B------:R-:W-:Y:S02]  /*bde0*/  ISETP.LT.AND P1, PT, R3, c[0x0][0x17c], !P0 ;  /* 0x00005f0003007a0c */ /* 0x000fe40004721270 */
[----:B------:R-:W-:Y:S01]  /*bdf0*/  IADD3 R3, R23, 0x70, RZ ;  /* 0x0000007017037810 */ /* 0x000fe20007ffe0ff */
[----:B------:R1:W-:Y:S01]  /*be00*/  @P4 STG.E.U16 [R16.64], R18 ;  /* 0x0000001210004986 */ /* 0x0003e2000c101504 */
[C---:B0-----:R-:W-:Y:S02]  /*be10*/  IADD3 R5, R9.reuse, c[0x0][0x198], RZ ;  /* 0x0000660009057a10 */ /* 0x041fe40007ffe0ff */
[----:B------:R-:W-:Y:S02]  /*be20*/  LEA.HI.X.SX32 R9, R9, R2, 0x1, P6 ;  /* 0x0000000209097211 */ /* 0x000fe400030f0eff */
[----:B------:R-:W-:Y:S02]  /*be30*/  LEA R4, P6, R5, R0, 0x1 ;  /* 0x0000000005047211 */ /* 0x000fe400078c08ff */
[----:B------:R-:W-:-:S02]  /*be40*/  ISETP.LT.AND P5, PT, R3, c[0x0][0x17c], !P0 ;  /* 0x00005f0003007a0c */ /* 0x000fc400047a1270 */
[----:B------:R-:W-:Y:S02]  /*be50*/  PRMT R6, R18, 0x7632, R6 ;  /* 0x0000763212067816 */ /* 0x000fe40000000006 */
[C---:B-1----:R-:W-:Y:S02]  /*be60*/  IADD3 R17, R5.reuse, c[0x0][0x198], RZ ;  /* 0x0000660005117a10 */ /* 0x042fe40007ffe0ff */
[----:B------:R-:W-:Y:S01]  /*be70*/  LEA.HI.X.SX32 R5, R5, R2, 0x1, P6 ;  /* 0x0000000205057211 */ /* 0x000fe200030f0eff */
[----:B------:R0:W-:Y:S01]  /*be80*/  @P3 STG.E.U16 [R12.64], R6 ;  /* 0x000000060c003986 */ /* 0x0001e2000c101504 */
[----:B------:R-:W-:-:S03]  /*be90*/  LEA R16, P6, R17, R0, 0x1 ;  /* 0x0000000011107211 */ /* 0x000fc600078c08ff */
[----:B------:R1:W-:Y:S01]  /*bea0*/  @P2 STG.E.U16 [R8.64], R22 ;  /* 0x0000001608002986 */ /* 0x0003e2000c101504 */
[C---:B0-----:R-:W-:Y:S02]  /*beb0*/  IADD3 R13, R17.reuse, c[0x0][0x198], RZ ;  /* 0x00006600110d7a10 */ /* 0x041fe40007ffe0ff */
[----:B------:R-:W-:Y:S02]  /*bec0*/  LEA.HI.X.SX32 R17, R17, R2, 0x1, P6 ;  /* 0x0000000211117211 */ /* 0x000fe400030f0eff */
[----:B-1----:R-:W-:-:S05]  /*bed0*/  PRMT R9, R22, 0x7632, R9 ;  /* 0x0000763216097816 */ /* 0x002fca0000000009 */
[----:B------:R-:W-:Y:S01]  /*bee0*/  @P1 STG.E.U16 [R4.64], R9 ;  /* 0x0000000904001986 */ /* 0x000fe2000c101504 */
[----:B--2---:R-:W-:-:S03]  /*bef0*/  PRMT R6, R29, 0x7632, R6 ;  /* 0x000076321d067816 */ /* 0x004fc60000000006 */
[----:B------:R0:W-:Y:S04]  /*bf00*/  @P5 STG.E.U16 [R16.64], R29 ;  /* 0x0000001d10005986 */ /* 0x0001e8000c101504 */
[----:B0-----:R-:W2:Y:S01]  /*bf10*/  LDL.LU R29, [R1+0xc] ;  /* 0x00000c00011d7983 */ /* 0x001ea20000300800 */
[----:B------:R-:W-:-:S04]  /*bf20*/  IADD3 R3, R23, 0x71, RZ ;  /* 0x0000007117037810 */ /* 0x000fc80007ffe0ff */
[----:B------:R-:W-:Y:S02]  /*bf30*/  ISETP.LT.AND P4, PT, R3, c[0x0][0x17c], !P0 ;  /* 0x00005f0003007a0c */ /* 0x000fe40004781270 */
[----:B------:R-:W-:-:S04]  /*bf40*/  IADD3 R3, R23, 0x72, RZ ;  /* 0x0000007217037810 */ /* 0x000fc80007ffe0ff */
[----:B------:R-:W-:Y:S02]  /*bf50*/  ISETP.LT.AND P3, PT, R3, c[0x0][0x17c], !P0 ;  /* 0x00005f0003007a0c */ /* 0x000fe40004761270 */
[----:B------:R-:W-:Y:S02]  /*bf60*/  IADD3 R3, R23, 0x73, RZ ;  /* 0x0000007317037810 */ /* 0x000fe40007ffe0ff */
[----:B------:R-:W-:Y:S02]  /*bf70*/  LEA R8, P6, R13, R0, 0x1 ;  /* 0x000000000d087211 */ /* 0x000fe400078c08ff */
[----:B------:R-:W-:Y:S02]  /*bf80*/  ISETP.LT.AND P2, PT, R3, c[0x0][0x17c], !P0 ;  /* 0x00005f0003007a0c */ /* 0x000fe40004741270 */
[----:B------:R-:W-:Y:S02]  /*bf90*/  IADD3 R3, R23, 0x74, RZ ;  /* 0x0000007417037810 */ /* 0x000fe40007ffe0ff */
[----:B------:R-:W-:-:S02]  /*bfa0*/  IADD3 R21, R13, c[0x0][0x198], RZ ;  /* 0x000066000d157a10 */ /* 0x000fc40007ffe0ff */
[----:B------:R-:W-:Y:S02]  /*bfb0*/  LEA.HI.X.SX32 R9, R13, R2, 0x1, P6 ;  /* 0x000000020d097211 */ /* 0x000fe400030f0eff */
[----:B------:R-:W-:Y:S02]  /*bfc0*/  ISETP.LT.AND P1, PT, R3, c[0x0][0x17c], !P0 ;  /* 0x00005f0003007a0c */ /* 0x000fe40004721270 */
[----:B------:R-:W-:Y:S02]  /*bfd0*/  LEA R12, P6, R21, R0, 0x1 ;  /* 0x00000000150c7211 */ /* 0x000fe400078c08ff */
[----:B------:R-:W-:Y:S02]  /*bfe0*/  IADD3 R3, R23, 0x75, RZ ;  /* 0x0000007517037810 */ /* 0x000fe40007ffe0ff */
[C---:B------:R-:W-:Y:S02]  /*bff0*/  IADD3 R5, R21.reuse, c[0x0][0x198], RZ ;  /* 0x0000660015057a10 */ /* 0x040fe40007ffe0ff */
[----:B------:R-:W-:-:S02]  /*c000*/  LEA.HI.X.SX32 R13, R21, R2, 0x1, P6 ;  /* 0x00000002150d7211 */ /* 0x000fc400030f0eff */
[----:B------:R-:W-:Y:S02]  /*c010*/  ISETP.LT.AND P5, PT, R3, c[0x0][0x17c], !P0 ;  /* 0x00005f0003007a0c */ /* 0x000fe400047a1270 */
[----:B------:R-:W-:Y:S02]  /*c020*/  LEA R4, P6, R5, R0, 0x1 ;  /* 0x0000000005047211 */ /* 0x000fe400078c08ff */
[----:B------:R-:W-:Y:S01]  /*c030*/  IADD3 R3, R23, 0x76, RZ ;  /* 0x0000007617037810 */ /* 0x000fe20007ffe0ff */
[----:B------:R0:W-:Y:S01]  /*c040*/  @P4 STG.E.U16 [R8.64], R6 ;  /* 0x0000000608004986 */ /* 0x0001e2000c101504 */
[C---:B------:R-:W-:Y:S02]  /*c050*/  IADD3 R17, R5.reuse, c[0x0][0x198], RZ ;  /* 0x0000660005117a10 */ /* 0x040fe40007ffe0ff */
[----:B------:R-:W-:Y:S02]  /*c060*/  LEA.HI.X.SX32 R5, R5, R2, 0x1, P6 ;  /* 0x0000000205057211 */ /* 0x000fe400030f0eff */
[----:B------:R-:W-:-:S02]  /*c070*/  ISETP.LT.AND P4, PT, R3, c[0x0][0x17c], !P0 ;  /* 0x00005f0003007a0c */ /* 0x000fc40004781270 */
[----:B------:R-:W-:Y:S01]  /*c080*/  IADD3 R3, R23, 0x77, RZ ;  /* 0x0000007717037810 */ /* 0x000fe20007ffe0ff */
[----:B------:R1:W-:Y:S01]  /*c090*/  @P3 STG.E.U16 [R12.64], R27 ;  /* 0x0000001b0c003986 */ /* 0x0003e2000c101504 */
[----:B------:R-:W-:Y:S02]  /*c0a0*/  IADD3 R21, R17, c[0x0][0x198], RZ ;  /* 0x0000660011157a10 */ /* 0x000fe40007ffe0ff */
[----:B0-----:R-:W-:Y:S02]  /*c0b0*/  PRMT R9, R27, 0x7632, R9 ;  /* 0x000076321b097816 */ /* 0x001fe40000000009 */
[----:B------:R-:W-:Y:S02]  /*c0c0*/  LEA R8, P6, R17, R0, 0x1 ;  /* 0x0000000011087211 */ /* 0x000fe400078c08ff */
[----:B------:R-:W-:Y:S01]  /*c0d0*/  ISETP.LT.AND P3, PT, R3, c[0x0][0x17c], !P0 ;  /* 0x00005f0003007a0c */ /* 0x000fe20004761270 */
[----:B------:R0:W-:Y:S01]  /*c0e0*/  @P2 STG.E.U16 [R4.64], R9 ;  /* 0x0000000904002986 */ /* 0x0001e2000c101504 */
[----:B------:R-:W-:-:S02]  /*c0f0*/  IADD3 R3, R23, 0x78, RZ ;  /* 0x0000007817037810 */ /* 0x000fc40007ffe0ff */
[----:B-1----:R-:W-:Y:S02]  /*c100*/  IADD3 R13, R21, c[0x0][0x198], RZ ;  /* 0x00006600150d7a10 */ /* 0x002fe40007ffe0ff */
[----:B------:R-:W-:Y:S02]  /*c110*/  ISETP.LT.AND P2, PT, R3, c[0x0][0x17c], !P0 ;  /* 0x00005f0003007a0c */ /* 0x000fe40004741270 */
[----:B0-----:R-:W-:Y:S02]  /*c120*/  LEA.HI.X.SX32 R9, R17, R2, 0x1, P6 ;  /* 0x0000000211097211 */ /* 0x001fe400030f0eff */
[----:B------:R-:W-:Y:S02]  /*c130*/  LEA R16, P6, R21, R0, 0x1 ;  /* 0x0000000015107211 */ /* 0x000fe400078c08ff */
[----:B------:R-:W-:Y:S02]  /*c140*/  PRMT R5, R7, 0x7632, R5 ;  /* 0x0000763207057816 */ /* 0x000fe40000000005 */
[----:B------:R-:W-:-:S02]  /*c150*/  LEA.HI.X.SX32 R17, R21, R2, 0x1, P6 ;  /* 0x0000000215117211 */ /* 0x000fc400030f0eff */
[----:B------:R-:W-:Y:S02]  /*c160*/  IADD3 R3, R23, 0x79, RZ ;  /* 0x0000007917037810 */ /* 0x000fe40007ffe0ff */
[C---:B------:R-:W-:Y:S01]  /*c170*/  LEA R4, P6, R13.reuse, R0, 0x1 ;  /* 0x000000000d047211 */ /* 0x040fe200078c08ff */
[----:B------:R0:W-:Y:S01]  /*c180*/  @P1 STG.E.U16 [R8.64], R7 ;  /* 0x0000000708001986 */ /* 0x0001e2000c101504 */
[----:B------:R-:W-:Y:S02]  /*c190*/  IADD3 R21, R13, c[0x0][0x198], RZ ;  /* 0x000066000d157a10 */ /* 0x000fe40007ffe0ff */
[----:B------:R-:W-:Y:S01]  /*c1a0*/  ISETP.LT.AND P1, PT, R3, c[0x0][0x17c], !P0 ;  /* 0x00005f0003007a0c */ /* 0x000fe20004721270 */
[----:B------:R1:W-:Y:S01]  /*c1b0*/  @P5 STG.E.U16 [R16.64], R5 ;  /* 0x0000000510005986 */ /* 0x0003e2000c101504 */
[----:B------:R-:W-:-:S04]  /*c1c0*/  IADD3 R3, R23, 0x7a, RZ ;  /* 0x0000007a17037810 */ /* 0x000fc80007ffe0ff */
[----:B------:R-:W-:Y:S02]  /*c1d0*/  ISETP.LT.AND P5, PT, R3, c[0x0][0x17c], !P0 ;  /* 0x00005f0003007a0c */ /* 0x000fe400047a1270 */
[----:B0-----:R-:W-:Y:S02]  /*c1e0*/  IADD3 R7, R21, c[0x0][0x198], RZ ;  /* 0x0000660015077a10 */ /* 0x001fe40007ffe0ff */
[----:B-1----:R-:W-:Y:S02]  /*c1f0*/  LEA.HI.X.SX32 R5, R13, R2, 0x1, P6 ;  /* 0x000000020d057211 */ /* 0x002fe400030f0eff */
[----:B------:R-:W-:Y:S02]  /*c200*/  LEA R12, P6, R21, R0, 0x1 ;  /* 0x00000000150c7211 */ /* 0x000fe400078c08ff */
[----:B------:R-:W-:Y:S02]  /*c210*/  IADD3 R3, R23, 0x7b, RZ ;  /* 0x0000007b17037810 */ /* 0x000fe40007ffe0ff */
[----:B------:R-:W-:-:S02]  /*c220*/  LEA.HI.X.SX32 R13, R21, R2, 0x1, P6 ;  /* 0x00000002150d7211 */ /* 0x000fc400030f0eff */
[C---:B------:R-:W-:Y:S01]  /*c230*/  LEA R6, P6, R7.reuse, R0, 0x1 ;  /* 0x0000000007067211 */ /* 0x040fe200078c08ff */
[----:B------:R0:W-:Y:S01]  /*c240*/  @P4 STG.E.U16 [R4.64], R11 ;  /* 0x0000000b04004986 */ /* 0x0001e2000c101504 */
[----:B------:R-:W-:Y:S02]  /*c250*/  IADD3 R9, R7, c[0x0][0x198], RZ ;  /* 0x0000660007097a10 */ /* 0x000fe40007ffe0ff */
[----:B------:R-:W-:Y:S02]  /*c260*/  PRMT R10, R11, 0x7632, R10 ;  /* 0x000076320b0a7816 */ /* 0x000fe4000000000a */
[----:B------:R-:W-:Y:S02]  /*c270*/  ISETP.LT.AND P4, PT, R3, c[0x0][0x17c], !P0 ;  /* 0x00005f0003007a0c */ /* 0x000fe40004781270 */
[----:B------:R-:W-:Y:S02]  /*c280*/  IADD3 R3, R23, 0x7c, RZ ;  /* 0x0000007c17037810 */ /* 0x000fe40007ffe0ff */
[----:B------:R-:W-:-:S02]  /*c290*/  LEA.HI.X.SX32 R7, R7, R2, 0x1, P6 ;  /* 0x0000000207077211 */ /* 0x000fc400030f0eff */
[C---:B------:R-:W-:Y:S01]  /*c2a0*/  LEA R16, P6, R9.reuse, R0, 0x1 ;  /* 0x0000000009107211 */ /* 0x040fe200078c08ff */
[----:B------:R1:W-:Y:S01]  /*c2b0*/  @P3 STG.E.U16 [R12.64], R10 ;  /* 0x0000000a0c003986 */ /* 0x0003e2000c101504 */
[----:B------:R-:W-:Y:S02]  /*c2c0*/  IADD3 R21, R9, c[0x0][0x198], RZ ;  /* 0x0000660009157a10 */ /* 0x000fe40007ffe0ff */
[----:B------:R-:W-:Y:S02]  /*c2d0*/  ISETP.LT.AND P3, PT, R3, c[0x0][0x17c], !P0 ;  /* 0x00005f0003007a0c */ /* 0x000fe40004761270 */
[----:B------:R-:W-:Y:S02]  /*c2e0*/  IADD3 R3, R23, 0x7d, RZ ;  /* 0x0000007d17037810 */ /* 0x000fe40007ffe0ff */
[----:B------:R-:W-:Y:S02]  /*c2f0*/  LEA.HI.X.SX32 R17, R9, R2, 0x1, P6 ;  /* 0x0000000209117211 */ /* 0x000fe400030f0eff */
[----:B------:R-:W-:-:S02]  /*c300*/  IADD3 R9, R21, c[0x0][0x198], RZ ;  /* 0x0000660015097a10 */ /* 0x000fc40007ffe0ff */
[----:B0-----:R-:W-:Y:S02]  /*c310*/  LEA R4, P6, R21, R0, 0x1 ;  /* 0x0000000015047211 */ /* 0x001fe400078c08ff */
[----:B------:R-:W-:Y:S02]  /*c320*/  IADD3 R14, R23, 0x7e, RZ ;  /* 0x0000007e170e7810 */ /* 0x000fe40007ffe0ff */
[----:B--2---:R-:W-:Y:S01]  /*c330*/  PRMT R5, R29, 0x7632, R5 ;  /* 0x000076321d057816 */ /* 0x004fe20000000005 */
[----:B------:R-:W-:Y:S01]  /*c340*/  @P2 STG.E.U16 [R6.64], R29 ;  /* 0x0000001d06002986 */ /* 0x000fe2000c101504 */
[----:B------:R-:W-:Y:S02]  /*c350*/  ISETP.LT.AND P2, PT, R3, c[0x0][0x17c], !P0 ;  /* 0x00005f0003007a0c */ /* 0x000fe40004741270 */
[----:B------:R-:W-:Y:S01]  /*c360*/  IADD3 R3, R9, c[0x0][0x198], RZ ;  /* 0x0000660009037a10 */ /* 0x000fe20007ffe0ff */
[----:B------:R0:W-:Y:S03]  /*c370*/  @P1 STG.E.U16 [R16.64], R5 ;  /* 0x0000000510001986 */ /* 0x0001e6000c101504 */
[----:B-1----:R-:W-:-:S02]  /*c380*/  IADD3 R13, R3, c[0x0][0x198], RZ ;  /* 0x00006600030d7a10 */ /* 0x002fc40007ffe0ff */
[----:B0-----:R-:W-:Y:S02]  /*c390*/  LEA.HI.X.SX32 R5, R21, R2, 0x1, P6 ;  /* 0x0000000215057211 */ /* 0x001fe400030f0eff */
[----:B------:R-:W-:-:S04]  /*c3a0*/  LEA R10, P6, R3, R0, 0x1 ;  /* 0x00000000030a7211 */ /* 0x000fc800078c08ff */
[----:B------:R-:W-:Y:S02]  /*c3b0*/  LEA.HI.X.SX32 R11, R3, R2, 0x1, P6 ;  /* 0x00000002030b7211 */ /* 0x000fe400030f0eff */
[----:B------:R-:W-:Y:S02]  /*c3c0*/  IADD3 R3, R23, 0x7f, RZ ;  /* 0x0000007f17037810 */ /* 0x000fe40007ffe0ff */
[----:B------:R-:W2:Y:S01]  /*c3d0*/  LDL.LU R23, [R1+0x350] ;  /* 0x0003500001177983 */ /* 0x000ea20000300800 */
[----:B------:R-:W-:Y:S02]  /*c3e0*/  LEA R8, P1, R9, R0, 0x1 ;  /* 0x0000000009087211 */ /* 0x000fe400078208ff */
[----:B------:R-:W-:Y:S02]  /*c3f0*/  IADD3 R21, R13, c[0x0][0x198], RZ ;  /* 0x000066000d157a10 */ /* 0x000fe40007ffe0ff */
[----:B------:R-:W-:Y:S02]  /*c400*/  LEA.HI.X.SX32 R9, R9, R2, 0x1, P1 ;  /* 0x0000000209097211 */ /* 0x000fe400008f0eff */
[----:B------:R-:W-:-:S02]  /*c410*/  LEA R6, P6, R13, R0, 0x1 ;  /* 0x000000000d067211 */ /* 0x000fc400078c08ff */
[----:B------:R-:W-:Y:S02]  /*c420*/  LEA R12, P1, R21, R0, 0x1 ;  /* 0x00000000150c7211 */ /* 0x000fe400078208ff */
[-C--:B------:R-:W-:Y:S02]  /*c430*/  LEA.HI.X.SX32 R7, R13, R2.reuse, 0x1, P6 ;  /* 0x000000020d077211 */ /* 0x080fe400030f0eff */
[C---:B------:R-:W-:Y:S02]  /*c440*/  LEA.HI.X.SX32 R13, R21.reuse, R2, 0x1, P1 ;  /* 0x00000002150d7211 */ /* 0x040fe400008f0eff */
[----:B------:R-:W-:Y:S02]  /*c450*/  IADD3 R25, R21, c[0x0][0x198], RZ ;  /* 0x0000660015197a10 */ /* 0x000fe40007ffe0ff */
[----:B------:R-:W-:Y:S02]  /*c460*/  ISETP.LT.AND P1, PT, R14, c[0x0][0x17c], !P0 ;  /* 0x00005f000e007a0c */ /* 0x000fe40004721270 */
[----:B------:R-:W-:-:S02]  /*c470*/  ISETP.LT.AND P0, PT, R3, c[0x0][0x17c], !P0 ;  /* 0x00005f0003007a0c */ /* 0x000fc40004701270 */
[----:B------:R-:W-:Y:S02]  /*c480*/  LEA R16, P6, R25, R0, 0x1 ;  /* 0x0000000019107211 */ /* 0x000fe400078c08ff */
[----:B------:R-:W-:Y:S02]  /*c490*/  PRMT R0, R15, 0x7632, R0 ;  /* 0x000076320f007816 */ /* 0x000fe40000000000 */
[----:B------:R-:W-:Y:S01]  /*c4a0*/  PRMT R3, R19, 0x7632, R3 ;  /* 0x0000763213037816 */ /* 0x000fe20000000003 */
[----:B------:R0:W-:Y:S04]  /*c4b0*/  @P5 STG.E.U16 [R4.64], R15 ;  /* 0x0000000f04005986 */ /* 0x0001e8000c101504 */
[----:B------:R0:W-:Y:S04]  /*c4c0*/  @P4 STG.E.U16 [R8.64], R0 ;  /* 0x0000000008004986 */ /* 0x0001e8000c101504 */
[----:B------:R0:W-:Y:S04]  /*c4d0*/  @P3 STG.E.U16 [R10.64], R19 ;  /* 0x000000130a003986 */ /* 0x0001e8000c101504 */
[----:B------:R0:W-:Y:S01]  /*c4e0*/  @P2 STG.E.U16 [R6.64], R3 ;  /* 0x0000000306002986 */ /* 0x0001e2000c101504 */
[----:B------:R-:W-:-:S03]  /*c4f0*/  LEA.HI.X.SX32 R17, R25, R2, 0x1, P6 ;  /* 0x0000000219117211 */ /* 0x000fc600030f0eff */
[----:B--2---:R0:W-:Y:S01]  /*c500*/  @P1 STG.E.U16 [R12.64], R23 ;  /* 0x000000170c001986 */ /* 0x0041e2000c101504 */
[----:B------:R-:W-:Y:S05]  /*c510*/  @!P0 EXIT ;  /* 0x000000000000894d */ /* 0x000fea0003800000 */
[----:B0-----:R-:W-:-:S05]  /*c520*/  PRMT R8, R23, 0x7632, R8 ;  /* 0x0000763217087816 */ /* 0x001fca0000000008 */
[----:B------:R-:W-:Y:S01]  /*c530*/  STG.E.U16 [R16.64], R8 ;  /* 0x0000000810007986 */ /* 0x000fe2000c101504 */
[----:B------:R-:W-:Y:S05]  /*c540*/  EXIT ;  /* 0x000000000000794d */ /* 0x000fea0003800000 */
.L_x_3:
[----:B------:R-:W-:-:S00]  /*c550*/  BRA `(.L_x_3) ;  /* 0xfffffff000007947 */ /* 0x000fc0000383ffff */
[----:B------:R-:W-:-:S00]  /*c560*/  NOP ;  /* 0x0000000000007918 */ /* 0x000fc00000000000 */
        /* <DEDUP_REMOVED lines=9> */
.L_x_4:


//--------------------- .nv.shared.matmul_kernel  --------------------------
	.section	.nv.shared.matmul_kernel,"aw",@nobits
	.sectionflags	@""
	.align	16
